	.target	sm_100a

	.elftype	@"ET_EXEC"


//--------------------- .note.nv.tkinfo           --------------------------
	.section	.note.nv.tkinfo,"",@"SHT_NOTE"
	.sectionflags	@"SHF_NOTE_NV_TKINFO"
	.tkinfo
        /*0018*/ 	.word	0x00000081
        /*0030*/ 	.string	""
        /*0030*/ 	.string	"ptxas-blackwell"
        /*0030*/ 	.string	"Cuda compilation tools, release 12.9, V12.9.86"
        /*0030*/ 	.string	"Build cuda_12.9.r12.9/compiler.36037853_0"
        /*0030*/ 	.string	"-v  -suppress-debug-info  -lineinfo  -arch sm_100a "



//--------------------- .note.nv.cuver            --------------------------
	.section	.note.nv.cuver,"",@"SHT_NOTE"
	.sectionflags	@"SHF_NOTE_NV_CUVER"
        /*0018*/ 	.short	0x0001
        /*001a*/ 	.short	0x0064
        /*001c*/ 	.short	0x0001
        /*001e*/ 	.short	0x0000
        /*0020*/ 	.short	0x0001
        /*0022*/ 	.short	0x0000


//--------------------- .nv.info                  --------------------------
	.section	.nv.info,"",@"SHT_CUDA_INFO"
	.align	4


	//----- nvinfo : EIATTR_REGCOUNT
	.align		4
        /*0000*/ 	.byte	0x04, 0x2f
        /*0002*/ 	.short	(.L_4 - .L_3)
	.align		4
.L_3:
        /*0004*/ 	.word	index@(matmul_kernel)
        /*0008*/ 	.word	0x000000f6


	//----- nvinfo : EIATTR_FRAME_SIZE
	.align		4
.L_4:
        /*000c*/ 	.byte	0x04, 0x11
        /*000e*/ 	.short	(.L_6 - .L_5)
	.align		4
.L_5:
        /*0010*/ 	.word	index@($__internal_2_$__cuda_sm10x_tcgen05_guardrail_trap_unallocated_columns_being_dealloced)
        /*0014*/ 	.word	0x00000000


	//----- nvinfo : EIATTR_FRAME_SIZE
	.align		4
.L_6:
        /*0018*/ 	.byte	0x04, 0x11
        /*001a*/ 	.short	(.L_8 - .L_7)
	.align		4
.L_7:
        /*001c*/ 	.word	index@($__internal_1_$__cuda_sm10x_tcgen05_guardrail_trap_phase_invalid_during_alloc)
        /*0020*/ 	.word	0x00000000


	//----- nvinfo : EIATTR_FRAME_SIZE
	.align		4
.L_8:
        /*0024*/ 	.byte	0x04, 0x11
        /*0026*/ 	.short	(.L_10 - .L_9)
	.align		4
.L_9:
        /*0028*/ 	.word	index@($__internal_0_$__cuda_sm10x_tcgen05_guardrail_trap_col_being_dealloced_not_returned_by_alloc)
        /*002c*/ 	.word	0x00000000


	//----- nvinfo : EIATTR_FRAME_SIZE
	.align		4
.L_10:
        /*0030*/ 	.byte	0x04, 0x11
        /*0032*/ 	.short	(.L_12 - .L_11)
	.align		4
.L_11:
        /*0034*/ 	.word	index@(matmul_kernel)
        /*0038*/ 	.word	0x00000000


	//----- nvinfo : EIATTR_MIN_STACK_SIZE
	.align		4
.L_12:
        /*003c*/ 	.byte	0x04, 0x12
        /*003e*/ 	.short	(.L_14 - .L_13)
	.align		4
.L_13:
        /*0040*/ 	.word	index@(matmul_kernel)
        /*0044*/ 	.word	0x00000000
.L_14:


//--------------------- .nv.info.matmul_kernel    --------------------------
	.section	.nv.info.matmul_kernel,"",@"SHT_CUDA_INFO"
	.sectionflags	@""
	.align	4


	//----- nvinfo : EIATTR_CUDA_API_VERSION
	.align		4
        /*0000*/ 	.byte	0x04, 0x37
        /*0002*/ 	.short	(.L_16 - .L_15)
.L_15:
        /*0004*/ 	.word	0x00000081


	//----- nvinfo : EIATTR_KPARAM_INFO
	.align		4
.L_16:
        /*0008*/ 	.byte	0x04, 0x17
        /*000a*/ 	.short	(.L_18 - .L_17)
.L_17:
        /*000c*/ 	.word	0x00000000
        /*0010*/ 	.short	0x000d
        /*0012*/ 	.short	0x0048
        /*0014*/ 	.byte	0x00, 0xf4, 0x21, 0x00


	//----- nvinfo : EIATTR_KPARAM_INFO
	.align		4
.L_18:
        /*0018*/ 	.byte	0x04, 0x17
        /*001a*/ 	.short	(.L_20 - .L_19)
.L_19:
        /*001c*/ 	.word	0x00000000
        /*0020*/ 	.short	0x000c
        /*0022*/ 	.short	0x0040
        /*0024*/ 	.byte	0x00, 0xf4, 0x21, 0x00


	//----- nvinfo : EIATTR_KPARAM_INFO
	.align		4
.L_20:
        /*0028*/ 	.byte	0x04, 0x17
        /*002a*/ 	.short	(.L_22 - .L_21)
.L_21:
        /*002c*/ 	.word	0x00000000
        /*0030*/ 	.short	0x000b
        /*0032*/ 	.short	0x0038
        /*0034*/ 	.byte	0x00, 0xf0, 0x11, 0x00


	//----- nvinfo : EIATTR_KPARAM_INFO
	.align		4
.L_22:
        /*0038*/ 	.byte	0x04, 0x17
        /*003a*/ 	.short	(.L_24 - .L_23)
.L_23:
        /*003c*/ 	.word	0x00000000
        /*0040*/ 	.short	0x000a
        /*0042*/ 	.short	0x0034
        /*0044*/ 	.byte	0x00, 0xf0, 0x11, 0x00


	//----- nvinfo : EIATTR_KPARAM_INFO
	.align		4
.L_24:
        /*0048*/ 	.byte	0x04, 0x17
        /*004a*/ 	.short	(.L_26 - .L_25)
.L_25:
        /*004c*/ 	.word	0x00000000
        /*0050*/ 	.short	0x0009
        /*0052*/ 	.short	0x0030
        /*0054*/ 	.byte	0x00, 0xf0, 0x11, 0x00


	//----- nvinfo : EIATTR_KPARAM_INFO
	.align		4
.L_26:
        /*0058*/ 	.byte	0x04, 0x17
        /*005a*/ 	.short	(.L_28 - .L_27)
.L_27:
        /*005c*/ 	.word	0x00000000
        /*0060*/ 	.short	0x0008
        /*0062*/ 	.short	0x002c
        /*0064*/ 	.byte	0x00, 0xf0, 0x11, 0x00


	//----- nvinfo : EIATTR_KPARAM_INFO
	.align		4
.L_28:
        /*0068*/ 	.byte	0x04, 0x17
        /*006a*/ 	.short	(.L_30 - .L_29)
.L_29:
        /*006c*/ 	.word	0x00000000
        /*0070*/ 	.short	0x0007
        /*0072*/ 	.short	0x0028
        /*0074*/ 	.byte	0x00, 0xf0, 0x11, 0x00


	//----- nvinfo : EIATTR_KPARAM_INFO
	.align		4
.L_30:
        /*0078*/ 	.byte	0x04, 0x17
        /*007a*/ 	.short	(.L_32 - .L_31)
.L_31:
        /*007c*/ 	.word	0x00000000
        /*0080*/ 	.short	0x0006
        /*0082*/ 	.short	0x0024
        /*0084*/ 	.byte	0x00, 0xf0, 0x11, 0x00


	//----- nvinfo : EIATTR_KPARAM_INFO
	.align		4
.L_32:
        /*0088*/ 	.byte	0x04, 0x17
        /*008a*/ 	.short	(.L_34 - .L_33)
.L_33:
        /*008c*/ 	.word	0x00000000
        /*0090*/ 	.short	0x0005
        /*0092*/ 	.short	0x0020
        /*0094*/ 	.byte	0x00, 0xf0, 0x11, 0x00


	//----- nvinfo : EIATTR_KPARAM_INFO
	.align		4
.L_34:
        /*0098*/ 	.byte	0x04, 0x17
        /*009a*/ 	.short	(.L_36 - .L_35)
.L_35:
        /*009c*/ 	.word	0x00000000
        /*00a0*/ 	.short	0x0004
        /*00a2*/ 	.short	0x001c
        /*00a4*/ 	.byte	0x00, 0xf0, 0x11, 0x00


	//----- nvinfo : EIATTR_KPARAM_INFO
	.align		4
.L_36:
        /*00a8*/ 	.byte	0x04, 0x17
        /*00aa*/ 	.short	(.L_38 - .L_37)
.L_37:
        /*00ac*/ 	.word	0x00000000
        /*00b0*/ 	.short	0x0003
        /*00b2*/ 	.short	0x0018
        /*00b4*/ 	.byte	0x00, 0xf0, 0x11, 0x00


	//----- nvinfo : EIATTR_KPARAM_INFO
	.align		4
.L_38:
        /*00b8*/ 	.byte	0x04, 0x17
        /*00ba*/ 	.short	(.L_40 - .L_39)
.L_39:
        /*00bc*/ 	.word	0x00000000
        /*00c0*/ 	.short	0x0002
        /*00c2*/ 	.short	0x0010
        /*00c4*/ 	.byte	0x00, 0xf4, 0x21, 0x00


	//----- nvinfo : EIATTR_KPARAM_INFO
	.align		4
.L_40:
        /*00c8*/ 	.byte	0x04, 0x17
        /*00ca*/ 	.short	(.L_42 - .L_41)
.L_41:
        /*00cc*/ 	.word	0x00000000
        /*00d0*/ 	.short	0x0001
        /*00d2*/ 	.short	0x0008
        /*00d4*/ 	.byte	0x00, 0xf4, 0x21, 0x00


	//----- nvinfo : EIATTR_KPARAM_INFO
	.align		4
.L_42:
        /*00d8*/ 	.byte	0x04, 0x17
        /*00da*/ 	.short	(.L_44 - .L_43)
.L_43:
        /*00dc*/ 	.word	0x00000000
        /*00e0*/ 	.short	0x0000
        /*00e2*/ 	.short	0x0000
        /*00e4*/ 	.byte	0x00, 0xf4, 0x21, 0x00


	//----- nvinfo : EIATTR_AT_ENTRY_FRAGMENTS
	.align		4
.L_44:
        /*00e8*/ 	.byte	0x04, 0x4f
        /*00ea*/ 	.short	(.L_46 - .L_45)


	//   ....[0]....
.L_45:
        /*00ec*/ 	.word	0x00000004


	//----- nvinfo : EIATTR_RESERVED_SMEM_USED
	.align		4
.L_46:
        /*00f0*/ 	.byte	0x01, 0x41
	.zero		2


	//----- nvinfo : EIATTR_SPARSE_MMA_MASK
	.align		4
        /*00f4*/ 	.byte	0x03, 0x50
        /*00f6*/ 	.short	0x0000


	//----- nvinfo : EIATTR_TCGEN05_1CTA_USED
	.align		4
        /*00f8*/ 	.byte	0x01, 0x51
	.zero		2


	//----- nvinfo : EIATTR_MAXREG_COUNT
	.align		4
        /*00fc*/ 	.byte	0x03, 0x1b
        /*00fe*/ 	.short	0x00ff


	//----- nvinfo : EIATTR_NUM_BARRIERS
	.align		4
        /*0100*/ 	.byte	0x02, 0x4c
        /*0102*/ 	.byte	0x01
	.zero		1


	//----- nvinfo : EIATTR_INT_WARP_WIDE_INSTR_OFFSETS
	.align		4
        /*0104*/ 	.byte	0x04, 0x31
        /*0106*/ 	.short	(.L_48 - .L_47)


	//   ....[0]....
.L_47:
        /*0108*/ 	.word	0x00002070


	//   ....[1]....
        /*010c*/ 	.word	0x00002090


	//   ....[2]....
        /*0110*/ 	.word	0x00002170


	//   ....[3]....
        /*0114*/ 	.word	0x00009740


	//   ....[4]....
        /*0118*/ 	.word	0x00009790


	//----- nvinfo : EIATTR_COOP_GROUP_MASK_REGIDS
	.align		4
.L_48:
        /*011c*/ 	.byte	0x04, 0x29
        /*011e*/ 	.short	(.L_50 - .L_49)


	//   ....[0]....
.L_49:
        /*0120*/ 	.word	0xffffffff


	//   ....[1]....
        /*0124*/ 	.word	0xffffffff


	//   ....[2]....
        /*0128*/ 	.word	0xffffffff


	//   ....[3]....
        /*012c*/ 	.word	0xffffffff


	//----- nvinfo : EIATTR_COOP_GROUP_INSTR_OFFSETS
	.align		4
.L_50:
        /*0130*/ 	.byte	0x04, 0x28
        /*0132*/ 	.short	(.L_52 - .L_51)


	//   ....[0]....
.L_51:
        /*0134*/ 	.word	0x00000060


	//   ....[1]....
        /*0138*/ 	.word	0x00000320


	//   ....[2]....
        /*013c*/ 	.word	0x000095d0


	//   ....[3]....
        /*0140*/ 	.word	0x00009840


	//----- nvinfo : EIATTR_VRC_CTA_INIT_COUNT
	.align		4
.L_52:
        /*0144*/ 	.byte	0x02, 0x4a
        /*0146*/ 	.byte	0x80
	.zero		1


	//----- nvinfo : EIATTR_MBARRIER_INSTR_OFFSETS
	.align		4
        /*0148*/ 	.byte	0x04, 0x39
        /*014a*/ 	.short	(.L_54 - .L_53)


	//   ....[0]....
.L_53:
        /*014c*/ 	.word	0x000021b0
        /*0150*/ 	.word	0x000000ff
        /*0154*/ 	.word	0x00000000
        /*0158*/ 	.short	0x0100
        /*015a*/ 	.byte	0x08
	.zero		1


	//   ....[1]....
        /*015c*/ 	.word	0x00002270
        /*0160*/ 	.word	0x000000ff
        /*0164*/ 	.word	0x0000e008
        /*0168*/ 	.short	0x0100
        /*016a*/ 	.byte	0x0a
	.zero		1


	//   ....[2]....
        /*016c*/ 	.word	0x000065f0
        /*0170*/ 	.word	0x000000ff
        /*0174*/ 	.word	0x00000000
        /*0178*/ 	.short	0x010a
        /*017a*/ 	.byte	0x08
	.zero		1


	//   ....[3]....
        /*017c*/ 	.word	0x00007d90
        /*0180*/ 	.word	0x000000ff
        /*0184*/ 	.word	0x00000000
        /*0188*/ 	.short	0x010a
        /*018a*/ 	.byte	0x08
	.zero		1


	//   ....[4]....
        /*018c*/ 	.word	0x00007f00
        /*0190*/ 	.word	0x000000ff
        /*0194*/ 	.word	0x0000e000
        /*0198*/ 	.short	0x0108
        /*019a*/ 	.byte	0x0a
	.zero		1


	//   ....[5]....
        /*019c*/ 	.word	0x00008050
        /*01a0*/ 	.word	0x000000ff
        /*01a4*/ 	.word	0x0000e008
        /*01a8*/ 	.short	0x0108
        /*01aa*/ 	.byte	0x0a
	.zero		1


	//   ....[6]....
        /*01ac*/ 	.word	0x00009860
        /*01b0*/ 	.word	0x000000ff
        /*01b4*/ 	.word	0x00000000
        /*01b8*/ 	.short	0x010a
        /*01ba*/ 	.byte	0x08
	.zero		1


	//   ....[7]....
        /*01bc*/ 	.word	0x00009890
        /*01c0*/ 	.word	0x000000ff
        /*01c4*/ 	.word	0x00000000
        /*01c8*/ 	.short	0x010a
        /*01ca*/ 	.byte	0x08
	.zero		1


	//----- nvinfo : EIATTR_NUM_MBARRIERS
	.align		4
.L_54:
        /*01cc*/ 	.byte	0x03, 0x38
        /*01ce*/ 	.short	0x0002


	//----- nvinfo : EIATTR_EXIT_INSTR_OFFSETS
	.align		4
        /*01d0*/ 	.byte	0x04, 0x1c
        /*01d2*/ 	.short	(.L_56 - .L_55)


	//   ....[0]....
.L_55:
        /*01d4*/ 	.word	0x00009850


	//----- nvinfo : EIATTR_REQNTID
	.align		4
.L_56:
        /*01d8*/ 	.byte	0x04, 0x10
        /*01da*/ 	.short	(.L_58 - .L_57)
.L_57:
        /*01dc*/ 	.word	0x00000080
        /*01e0*/ 	.word	0x00000001
        /*01e4*/ 	.word	0x00000001


	//----- nvinfo : EIATTR_CRS_STACK_SIZE
	.align		4
.L_58:
        /*01e8*/ 	.byte	0x04, 0x1e
        /*01ea*/ 	.short	(.L_60 - .L_59)
.L_59:
        /*01ec*/ 	.word	0x00000000


	//----- nvinfo : EIATTR_CBANK_PARAM_SIZE
	.align		4
.L_60:
        /*01f0*/ 	.byte	0x03, 0x19
        /*01f2*/ 	.short	0x0050


	//----- nvinfo : EIATTR_PARAM_CBANK
	.align		4
        /*01f4*/ 	.byte	0x04, 0x0a
        /*01f6*/ 	.short	(.L_62 - .L_61)
	.align		4
.L_61:
        /*01f8*/ 	.word	index@(.nv.constant0.matmul_kernel)
        /*01fc*/ 	.short	0x0380
        /*01fe*/ 	.short	0x0050


	//----- nvinfo : EIATTR_SW_WAR
	.align		4
.L_62:
        /*0200*/ 	.byte	0x04, 0x36
        /*0202*/ 	.short	(.L_64 - .L_63)
.L_63:
        /*0204*/ 	.word	0x00000008
.L_64:


//--------------------- .nv.compat                --------------------------
	.section	.nv.compat,"",@"SHT_CUDA_COMPAT_INFO"
	.align	4
        /*0000*/ 	.byte	0x02, 0x02, 0x02, 0x00, 0x02, 0x05, 0x05, 0x00, 0x02, 0x03, 0x00, 0x00, 0x02, 0x06, 0x01, 0x00


//--------------------- .nv.callgraph             --------------------------
	.section	.nv.callgraph,"",@"SHT_CUDA_CALLGRAPH"
	.align	4
	.sectionentsize	8
	.align		4
        /*0000*/ 	.word	0x00000000
	.align		4
        /*0004*/ 	.word	0xffffffff
	.align		4
        /*0008*/ 	.word	0x00000000
	.align		4
        /*000c*/ 	.word	0xfffffffe
	.align		4
        /*0010*/ 	.word	0x00000000
	.align		4
        /*0014*/ 	.word	0xfffffffd
	.align		4
        /*0018*/ 	.word	0x00000000
	.align		4
        /*001c*/ 	.word	0xfffffffc


//--------------------- .text.matmul_kernel       --------------------------
	.section	.text.matmul_kernel,"ax",@progbits
	.align	128
        .global         matmul_kernel
        .type           matmul_kernel,@function
        .size           matmul_kernel,(.L_x_21 - matmul_kernel)
        .other          matmul_kernel,@"STO_CUDA_ENTRY STV_DEFAULT"
matmul_kernel:
.text.matmul_kernel:
[----:B------:R-:W1:Y:S01]  /*0000*/  LDC R1, c[0x0][0x37c] ;  /* 0x0000df00ff017b82 */ /* 0x000e620000000800 */
[----:B------:R-:W2:Y:S02]  /*0010*/  S2R R128, SR_TID.X ;  /* 0x0000000000807919 */ /* 0x000ea40000002100 */
[----:B--2---:R-:W-:-:S04]  /*0020*/  ISETP.GE.U32.AND P0, PT, R128, 0x20, PT ;  /* 0x000000208000780c */ /* 0x004fc80003f06070 */
[----:B------:R-:W-:-:S09]  /*0030*/  P2R R0, PR, RZ, 0x1 ;  /* 0x00000001ff007803 */ /* 0x000fd20000000000 */
[----:B------:R-:W-:Y:S05]  /*0040*/  @P0 BRA `(.L_x_0) ;  /* 0x0000000000b80947 */ /* 0x000fea0003800000 */
[----:B------:R-:W2:Y:S01]  /*0050*/  S2UR UR6, SR_CgaCtaId ;  /* 0x00000000000679c3 */ /* 0x000ea20000008800 */
[----:B------:R-:W-:Y:S01]  /*0060*/  NOP ;  /* 0x0000000000007918 */ /* 0x000fe20000000000 */
[----:B------:R-:W-:Y:S02]  /*0070*/  UMOV UR4, 0x40 ;  /* 0x0000004000047882 */ /* 0x000fe40000000000 */
[----:B--2---:R-:W-:-:S09]  /*0080*/  ULEA UR4, UR6, UR4, 0x18 ;  /* 0x0000000406047291 */ /* 0x004fd2000f8ec0ff */
[----:B------:R-:W2:Y:S01]  /*0090*/  LDS.U8 R0, [UR4] ;  /* 0x00000004ff007984 */ /* 0x000ea20008000000 */
[----:B------:R-:W-:Y:S02]  /*00a0*/  UMOV UR4, 0x400 ;  /* 0x0000040000047882 */ /* 0x000fe40000000000 */
[----:B------:R-:W-:Y:S01]  /*00b0*/  ULEA UR4, UR6, UR4, 0x18 ;  /* 0x0000000406047291 */ /* 0x000fe2000f8ec0ff */
[----:B--2---:R-:W-:-:S13]  /*00c0*/  ISETP.NE.AND P0, PT, R0, RZ, PT ;  /* 0x000000ff0000720c */ /* 0x004fda0003f05270 */
[----:B------:R-:W-:Y:S05]  /*00d0*/  @P0 BRA `(.L_x_1) ;  /* 0x00000000007c0947 */ /* 0x000fea0003800000 */
[----:B------:R-:W-:-:S13]  /*00e0*/  ELECT P0, URZ, PT ;  /* 0x0000000000ff782f */ /* 0x000fda0003800000 */
[----:B------:R-:W-:Y:S05]  /*00f0*/  @!P0 BRA `(.L_x_2) ;  /* 0x0000000000848947 */ /* 0x000fea0003800000 */
[----:B------:R-:W-:Y:S01]  /*0100*/  UMOV UR5, 0x4 ;  /* 0x0000000400057882 */ /* 0x000fe20000000000 */
[----:B------:R-:W-:Y:S02]  /*0110*/  IMAD.MOV.U32 R4, RZ, RZ, 0x1 ;  /* 0x00000001ff047424 */ /* 0x000fe400078e00ff */
[----:B------:R-:W-:Y:S02]  /*0120*/  IMAD.MOV.U32 R5, RZ, RZ, 0xf ;  /* 0x0000000fff057424 */ /* 0x000fe400078e00ff */
[----:B------:R-:W-:Y:S04]  /*0130*/  DEPBAR.LE SB2, 0x36 ;  /* 0x0000ad800000791a */ /* 0x000fe80000000000 */
[----:B------:R-:W2:Y:S02]  /*0140*/  UTCATOMSWS.FIND_AND_SET.ALIGN UP0, UR5, UR5 ;  /* 0x00000005000575e3 */ /* 0x000ea40008000800 */
[----:B--2---:R-:W-:-:S04]  /*0150*/  PLOP3.LUT P0, PT, PT, PT, UP0, 0x80, 0x8 ;  /* 0x000000000008781c */ /* 0x004fc80003f0f008 */
[----:B------:R-:W-:-:S04]  /*0160*/  SEL R0, RZ, 0xffffffff, !P0 ;  /* 0xffffffffff007807 */ /* 0x000fc80004000000 */
[----:B------:R-:W-:Y:S01]  /*0170*/  ISETP.NE.AND P0, PT, R0, RZ, PT ;  /* 0x000000ff0000720c */ /* 0x000fe20003f05270 */
[----:B------:R-:W-:-:S12]  /*0180*/  IMAD.U32 R0, RZ, RZ, UR5 ;  /* 0x00000005ff007e24 */ /* 0x000fd8000f8e00ff */
[----:B------:R-:W-:Y:S05]  /*0190*/  @P0 BRA `(.L_x_3) ;  /* 0x0000000000240947 */ /* 0x000fea0003800000 */
.L_x_4:
[----:B------:R-:W-:Y:S05]  /*01a0*/  NANOSLEEP 0x64 ;  /* 0x000000640000795d */ /* 0x000fea0003800000 */
[----:B------:R-:W-:-:S05]  /*01b0*/  UMOV UR5, 0x4 ;  /* 0x0000000400057882 */ /* 0x000fca0000000000 */
[----:B------:R-:W-:Y:S04]  /*01c0*/  DEPBAR.LE SB2, 0x36 ;  /* 0x0000ad800000791a */ /* 0x000fe80000000000 */
[----:B------:R-:W2:Y:S02]  /*01d0*/  UTCATOMSWS.FIND_AND_SET.ALIGN UP0, UR5, UR5 ;  /* 0x00000005000575e3 */ /* 0x000ea40008000800 */
[----:B--2---:R-:W-:-:S04]  /*01e0*/  PLOP3.LUT P0, PT, PT, PT, UP0, 0x80, 0x8 ;  /* 0x000000000008781c */ /* 0x004fc80003f0f008 */
[----:B------:R-:W-:-:S04]  /*01f0*/  SEL R0, RZ, 0xffffffff, !P0 ;  /* 0xffffffffff007807 */ /* 0x000fc80004000000 */
[----:B------:R-:W-:Y:S01]  /*0200*/  ISETP.NE.AND P0, PT, R0, RZ, PT ;  /* 0x000000ff0000720c */ /* 0x000fe20003f05270 */
[----:B------:R-:W-:-:S12]  /*0210*/  IMAD.U32 R0, RZ, RZ, UR5 ;  /* 0x00000005ff007e24 */ /* 0x000fd8000f8e00ff */
[----:B------:R-:W-:Y:S05]  /*0220*/  @!P0 BRA `(.L_x_4) ;  /* 0xfffffffc00dc8947 */ /* 0x000fea000383ffff */
.L_x_3:
[C---:B------:R-:W-:Y:S01]  /*0230*/  VIADD R3, R0.reuse, 0x10 ;  /* 0x0000001000037836 */ /* 0x040fe20000000000 */
[----:B------:R-:W-:Y:S01]  /*0240*/  UMOV UR5, 0x50 ;  /* 0x0000005000057882 */ /* 0x000fe20000000000 */
[----:B------:R-:W-:Y:S01]  /*0250*/  SHF.L.U32 R2, R5, R0, RZ ;  /* 0x0000000005027219 */ /* 0x000fe200000006ff */
[----:B------:R-:W-:Y:S01]  /*0260*/  ULEA UR5, UR6, UR5, 0x18 ;  /* 0x0000000506057291 */ /* 0x000fe2000f8ec0ff */
[----:B------:R-:W-:Y:S01]  /*0270*/  IMAD.SHL.U32 R0, R0, 0x20, RZ ;  /* 0x0000002000007824 */ /* 0x000fe200078e00ff */
[----:B------:R-:W-:-:S04]  /*0280*/  SHF.L.U32 R3, R4, R3, RZ ;  /* 0x0000000304037219 */ /* 0x000fc800000006ff */
[----:B------:R-:W-:-:S05]  /*0290*/  LOP3.LUT R2, R3, R2, RZ, 0xfc, !PT ;  /* 0x0000000203027212 */ /* 0x000fca00078efcff */
[----:B------:R2:W-:Y:S04]  /*02a0*/  ATOMS.OR RZ, [UR5], R2 ;  /* 0x00000002ffff798c */ /* 0x0005e8000b000005 */
[----:B------:R2:W-:Y:S01]  /*02b0*/  STS [UR4], R0 ;  /* 0x00000000ff007988 */ /* 0x0005e20008000804 */
[----:B------:R-:W-:Y:S05]  /*02c0*/  BRA `(.L_x_2) ;  /* 0x0000000000107947 */ /* 0x000fea0003800000 */
.L_x_1:
[----:B------:R-:W-:Y:S01]  /*02d0*/  IMAD.MOV.U32 R0, RZ, RZ, -0x1 ;  /* 0xffffffffff007424 */ /* 0x000fe200078e00ff */
[----:B------:R-:W-:-:S04]  /*02e0*/  MOV R2, 0x310 ;  /* 0x0000031000027802 */ /* 0x000fc80000000f00 */
[----:B------:R2:W-:Y:S03]  /*02f0*/  STS [UR4], R0 ;  /* 0x00000000ff007988 */ /* 0x0005e60008000804 */
[----:B-12---:R-:W-:Y:S05]  /*0300*/  CALL.REL.NOINC `($__internal_1_$__cuda_sm10x_tcgen05_guardrail_trap_phase_invalid_during_alloc) ;  /* 0x0000009400787944 */ /* 0x006fea0003c00000 */
.L_x_2:
[----:B------:R-:W-:Y:S05]  /*0310*/  WARPSYNC.ALL ;  /* 0x0000000000007948 */ /* 0x000fea0003800000 */
[----:B------:R-:W-:Y:S01]  /*0320*/  NOP ;  /* 0x0000000000007918 */ /* 0x000fe20000000000 */
.L_x_0:
[----:B------:R-:W3:Y:S01]  /*0330*/  LDC.64 R20, c[0x0][0x398] ;  /* 0x0000e600ff147b82 */ /* 0x000ee20000000a00 */
[----:B------:R-:W4:Y:S01]  /*0340*/  S2R R5, SR_CTAID.X ;  /* 0x0000000000057919 */ /* 0x000f220000002500 */
[C---:B------:R-:W-:Y:S01]  /*0350*/  LOP3.LUT R124, R128.reuse, 0x7f, RZ, 0xc0, !PT ;  /* 0x0000007f807c7812 */ /* 0x040fe200078ec0ff */
[----:B------:R-:W-:Y:S01]  /*0360*/  UMOV UR10, 0x400 ;  /* 0x00000400000a7882 */ /* 0x000fe20000000000 */
[----:B------:R-:W5:Y:S01]  /*0370*/  LDCU UR5, c[0x0][0x3a4] ;  /* 0x00007480ff0577ac */ /* 0x000f620008000800 */
[----:B------:R-:W-:-:S03]  /*0380*/  ISETP.GE.U32.AND P6, PT, R128, 0x20, PT ;  /* 0x000000208000780c */ /* 0x000fc60003fc6070 */
[----:B------:R-:W2:Y:S01]  /*0390*/  S2UR UR4, SR_CgaCtaId ;  /* 0x00000000000479c3 */ /* 0x000ea20000008800 */
[----:B------:R-:W1:Y:S01]  /*03a0*/  LDCU.128 UR12, c[0x0][0x380] ;  /* 0x00007000ff0c77ac */ /* 0x000e620008000c00 */
[----:B------:R-:W-:Y:S01]  /*03b0*/  UMOV UR6, 0x1 ;  /* 0x0000000100067882 */ /* 0x000fe20000000000 */
[----:B------:R-:W1:Y:S05]  /*03c0*/  LDCU.64 UR16, c[0x0][0x358] ;  /* 0x00006b00ff1077ac */ /* 0x000e6a0008000a00 */
[----:B------:R-:W1:Y:S01]  /*03d0*/  LDC R167, c[0x0][0x3a0] ;  /* 0x0000e800ffa77b82 */ /* 0x000e620000000800 */
[----:B--23--:R-:W-:Y:S01]  /*03e0*/  VIADD R0, R21, 0x3f ;  /* 0x0000003f15007836 */ /* 0x00cfe20000000000 */
[----:B------:R-:W-:-:S02]  /*03f0*/  IABS R11, R20 ;  /* 0x00000014000b7213 */ /* 0x000fc40000000000 */
[-C--:B------:R-:W-:Y:S02]  /*0400*/  IABS R23, R21.reuse ;  /* 0x0000001500177213 */ /* 0x080fe40000000000 */
[----:B------:R-:W-:Y:S02]  /*0410*/  SHF.R.S32.HI R3, RZ, 0x1f, R0 ;  /* 0x0000001fff037819 */ /* 0x000fe40000011400 */
[----:B------:R-:W-:Y:S01]  /*0420*/  LOP3.LUT R142, RZ, R21, RZ, 0x33, !PT ;  /* 0x00000015ff8e7212 */ /* 0x000fe200078e33ff */
[----:B------:R-:W-:Y:S01]  /*0430*/  ULEA UR10, UR4, UR10, 0x18 ;  /* 0x0000000a040a7291 */ /* 0x000fe2000f8ec0ff */
[----:B------:R-:W-:Y:S02]  /*0440*/  LEA.HI R3, R3, R0, RZ, 0x6 ;  /* 0x0000000003037211 */ /* 0x000fe400078f30ff */
[----:B----4-:R-:W-:Y:S02]  /*0450*/  IABS R8, R5 ;  /* 0x0000000500087213 */ /* 0x010fe40000000000 */
[----:B------:R-:W-:-:S05]  /*0460*/  SHF.R.S32.HI R3, RZ, 0x6, R3 ;  /* 0x00000006ff037819 */ /* 0x000fca0000011403 */
[----:B------:R-:W-:-:S05]  /*0470*/  IMAD.SHL.U32 R4, R3, 0x4, RZ ;  /* 0x0000000403047824 */ /* 0x000fca00078e00ff */
[-C--:B------:R-:W-:Y:S02]  /*0480*/  IABS R7, R4.reuse ;  /* 0x0000000400077213 */ /* 0x080fe40000000000 */
[----:B------:R-:W-:Y:S02]  /*0490*/  IABS R10, R4 ;  /* 0x00000004000a7213 */ /* 0x000fe40000000000 */
[----:B------:R-:W2:Y:S08]  /*04a0*/  I2F.RP R0, R7 ;  /* 0x0000000700007306 */ /* 0x000eb00000209400 */
[----:B--2---:R-:W2:Y:S02]  /*04b0*/  MUFU.RCP R0, R0 ;  /* 0x0000000000007308 */ /* 0x004ea40000001000 */
[----:B--2---:R-:W-:-:S02]  /*04c0*/  VIADD R2, R0, 0xffffffe ;  /* 0x0ffffffe00027836 */ /* 0x004fc40000000000 */
[----:B------:R-:W-:-:S04]  /*04d0*/  IMAD.MOV R0, RZ, RZ, -R10 ;  /* 0x000000ffff007224 */ /* 0x000fc800078e0a0a */
[----:B------:R2:W3:Y:S02]  /*04e0*/  F2I.FTZ.U32.TRUNC.NTZ R3, R2 ;  /* 0x0000000200037305 */ /* 0x0004e4000021f000 */
[----:B--2---:R-:W-:Y:S02]  /*04f0*/  IMAD.MOV.U32 R2, RZ, RZ, RZ ;  /* 0x000000ffff027224 */ /* 0x004fe400078e00ff */
[----:B---3--:R-:W-:-:S04]  /*0500*/  IMAD.MOV R6, RZ, RZ, -R3 ;  /* 0x000000ffff067224 */ /* 0x008fc800078e0a03 */
[----:B------:R-:W-:Y:S02]  /*0510*/  IMAD R9, R6, R7, RZ ;  /* 0x0000000706097224 */ /* 0x000fe400078e02ff */
[----:B------:R-:W-:Y:S02]  /*0520*/  IMAD.MOV.U32 R6, RZ, RZ, R8 ;  /* 0x000000ffff067224 */ /* 0x000fe400078e0008 */
[----:B------:R-:W-:-:S06]  /*0530*/  IMAD.HI.U32 R3, R3, R9, R2 ;  /* 0x0000000903037227 */ /* 0x000fcc00078e0002 */
[----:B------:R-:W-:-:S04]  /*0540*/  IMAD.HI.U32 R3, R3, R6, RZ ;  /* 0x0000000603037227 */ /* 0x000fc800078e00ff */
[----:B------:R-:W-:Y:S01]  /*0550*/  IMAD R0, R3, R0, R6 ;  /* 0x0000000003007224 */ /* 0x000fe200078e0206 */
[----:B------:R-:W-:Y:S04]  /*0560*/  BAR.SYNC.DEFER_BLOCKING 0x0 ;  /* 0x0000000000007b1d */ /* 0x000fe80000010000 */
[----:B------:R-:W-:-:S13]  /*0570*/  ISETP.GT.U32.AND P1, PT, R7, R0, PT ;  /* 0x000000000700720c */ /* 0x000fda0003f24070 */
[----:B------:R-:W-:Y:S02]  /*0580*/  @!P1 IMAD.IADD R0, R0, 0x1, -R7 ;  /* 0x0000000100009824 */ /* 0x000fe400078e0a07 */
[----:B------:R-:W-:Y:S01]  /*0590*/  @!P1 VIADD R3, R3, 0x1 ;  /* 0x0000000103039836 */ /* 0x000fe20000000000 */
[----:B------:R-:W-:Y:S02]  /*05a0*/  ISETP.NE.AND P1, PT, R4, RZ, PT ;  /* 0x000000ff0400720c */ /* 0x000fe40003f25270 */
[----:B------:R-:W-:Y:S02]  /*05b0*/  ISETP.GE.U32.AND P0, PT, R0, R7, PT ;  /* 0x000000070000720c */ /* 0x000fe40003f06070 */
[----:B------:R-:W-:-:S04]  /*05c0*/  LOP3.LUT R0, R5, R4, RZ, 0x3c, !PT ;  /* 0x0000000405007212 */ /* 0x000fc800078e3cff */
[----:B------:R-:W-:Y:S01]  /*05d0*/  ISETP.GE.AND P2, PT, R0, RZ, PT ;  /* 0x000000ff0000720c */ /* 0x000fe20003f46270 */
[----:B------:R-:W-:-:S06]  /*05e0*/  VIADD R0, R20, 0x7f ;  /* 0x0000007f14007836 */ /* 0x000fcc0000000000 */
[----:B------:R-:W-:-:S04]  /*05f0*/  @P0 VIADD R3, R3, 0x1 ;  /* 0x0000000103030836 */ /* 0x000fc80000000000 */
[----:B------:R-:W-:Y:S01]  /*0600*/  IMAD.MOV.U32 R2, RZ, RZ, R3 ;  /* 0x000000ffff027224 */ /* 0x000fe200078e0003 */
[----:B------:R-:W-:-:S03]  /*0610*/  SHF.R.S32.HI R3, RZ, 0x1f, R0 ;  /* 0x0000001fff037819 */ /* 0x000fc60000011400 */
[----:B------:R-:W-:Y:S01]  /*0620*/  @!P2 IMAD.MOV R2, RZ, RZ, -R2 ;  /* 0x000000ffff02a224 */ /* 0x000fe200078e0a02 */
[----:B------:R-:W-:Y:S02]  /*0630*/  @!P1 LOP3.LUT R2, RZ, R4, RZ, 0x33, !PT ;  /* 0x00000004ff029212 */ /* 0x000fe400078e33ff */
[----:B------:R-:W-:-:S03]  /*0640*/  LEA.HI R3, R3, R0, RZ, 0x7 ;  /* 0x0000000003037211 */ /* 0x000fc600078f38ff */
[----:B------:R-:W-:Y:S02]  /*0650*/  IMAD.SHL.U32 R123, R2, 0x4, RZ ;  /* 0x00000004027b7824 */ /* 0x000fe400078e00ff */
[----:B------:R-:W-:-:S03]  /*0660*/  IMAD.MOV R2, RZ, RZ, -R2 ;  /* 0x000000ffff027224 */ /* 0x000fc600078e0a02 */
[----:B------:R-:W-:Y:S01]  /*0670*/  LEA.HI.SX32 R3, R3, -R123, 0x19 ;  /* 0x8000007b03037211 */ /* 0x000fe200078fcaff */
[----:B------:R-:W-:-:S03]  /*0680*/  IMAD R8, R4, R2, R5 ;  /* 0x0000000204087224 */ /* 0x000fc600078e0205 */
[----:B------:R-:W-:Y:S02]  /*0690*/  VIMNMX R13, PT, PT, R3, 0x4, PT ;  /* 0x00000004030d7848 */ /* 0x000fe40003fe0100 */
[----:B------:R-:W-:Y:S02]  /*06a0*/  IABS R9, R8 ;  /* 0x0000000800097213 */ /* 0x000fe40000000000 */
[-C--:B------:R-:W-:Y:S02]  /*06b0*/  IABS R7, R13.reuse ;  /* 0x0000000d00077213 */ /* 0x080fe40000000000 */
[----:B------:R-:W-:Y:S02]  /*06c0*/  IABS R4, R13 ;  /* 0x0000000d00047213 */ /* 0x000fe40000000000 */
[----:B------:R-:W2:Y:S08]  /*06d0*/  I2F.RP R0, R7 ;  /* 0x0000000700007306 */ /* 0x000eb00000209400 */
[----:B--2---:R-:W2:Y:S02]  /*06e0*/  MUFU.RCP R0, R0 ;  /* 0x0000000000007308 */ /* 0x004ea40000001000 */
[----:B--2---:R-:W-:-:S02]  /*06f0*/  VIADD R3, R0, 0xffffffe ;  /* 0x0ffffffe00037836 */ /* 0x004fc40000000000 */
[----:B------:R-:W-:-:S04]  /*0700*/  IMAD.MOV R0, RZ, RZ, -R4 ;  /* 0x000000ffff007224 */ /* 0x000fc800078e0a04 */
[----:B------:R-:W2:Y:S02]  /*0710*/  F2I.FTZ.U32.TRUNC.NTZ R3, R3 ;  /* 0x0000000300037305 */ /* 0x000ea4000021f000 */
[----:B--2---:R-:W-:-:S04]  /*0720*/  IMAD.MOV R6, RZ, RZ, -R3 ;  /* 0x000000ffff067224 */ /* 0x004fc800078e0a03 */
[----:B------:R-:W-:Y:S02]  /*0730*/  IMAD.MOV.U32 R2, RZ, RZ, R6 ;  /* 0x000000ffff027224 */ /* 0x000fe400078e0006 */
[----:B------:R-:W2:Y:S02]  /*0740*/  I2F.RP R6, R23 ;  /* 0x0000001700067306 */ /* 0x000ea40000209400 */
[----:B------:R-:W-:Y:S02]  /*0750*/  IMAD R5, R2, R7, RZ ;  /* 0x0000000702057224 */ /* 0x000fe400078e02ff */
[----:B------:R-:W-:-:S04]  /*0760*/  IMAD.MOV.U32 R2, RZ, RZ, RZ ;  /* 0x000000ffff027224 */ /* 0x000fc800078e00ff */
[----:B------:R-:W-:Y:S02]  /*0770*/  IMAD.HI.U32 R2, R3, R5, R2 ;  /* 0x0000000503027227 */ /* 0x000fe400078e0002 */
[----:B------:R-:W3:Y:S04]  /*0780*/  I2F.RP R3, R11 ;  /* 0x0000000b00037306 */ /* 0x000ee80000209400 */
[----:B------:R-:W-:-:S04]  /*0790*/  IMAD.HI.U32 R2, R2, R9, RZ ;  /* 0x0000000902027227 */ /* 0x000fc800078e00ff */
[----:B------:R-:W-:Y:S01]  /*07a0*/  IMAD R0, R2, R0, R9 ;  /* 0x0000000002007224 */ /* 0x000fe200078e0209 */
[----:B--2---:R-:W2:Y:S04]  /*07b0*/  MUFU.RCP R6, R6 ;  /* 0x0000000600067308 */ /* 0x004ea80000001000 */
[----:B------:R-:W-:-:S04]  /*07c0*/  ISETP.GT.U32.AND P1, PT, R7, R0, PT ;  /* 0x000000000700720c */ /* 0x000fc80003f24070 */
[----:B---3--:R-:W3:Y:S09]  /*07d0*/  MUFU.RCP R3, R3 ;  /* 0x0000000300037308 */ /* 0x008ef20000001000 */
[----:B------:R-:W-:Y:S02]  /*07e0*/  @!P1 IMAD.IADD R0, R0, 0x1, -R7 ;  /* 0x0000000100009824 */ /* 0x000fe400078e0a07 */
[----:B------:R-:W-:Y:S01]  /*07f0*/  @!P1 VIADD R2, R2, 0x1 ;  /* 0x0000000102029836 */ /* 0x000fe20000000000 */
[----:B------:R-:W-:Y:S01]  /*0800*/  ISETP.NE.AND P1, PT, R13, RZ, PT ;  /* 0x000000ff0d00720c */ /* 0x000fe20003f25270 */
[----:B--2---:R-:W-:Y:S01]  /*0810*/  VIADD R5, R6, 0xffffffe ;  /* 0x0ffffffe06057836 */ /* 0x004fe20000000000 */
[----:B------:R-:W-:-:S02]  /*0820*/  ISETP.GE.U32.AND P0, PT, R0, R7, PT ;  /* 0x000000070000720c */ /* 0x000fc40003f06070 */
[----:B------:R-:W-:Y:S01]  /*0830*/  LOP3.LUT R0, R8, R13, RZ, 0x3c, !PT ;  /* 0x0000000d08007212 */ /* 0x000fe200078e3cff */
[----:B---3--:R-:W-:Y:S02]  /*0840*/  VIADD R4, R3, 0xffffffe ;  /* 0x0ffffffe03047836 */ /* 0x008fe40000000000 */
[----:B------:R-:W2:Y:S01]  /*0850*/  F2I.FTZ.U32.TRUNC.NTZ R5, R5 ;  /* 0x0000000500057305 */ /* 0x000ea2000021f000 */
[----:B------:R-:W-:-:S07]  /*0860*/  ISETP.GE.AND P2, PT, R0, RZ, PT ;  /* 0x000000ff0000720c */ /* 0x000fce0003f46270 */
[----:B------:R-:W-:Y:S01]  /*0870*/  @P0 VIADD R2, R2, 0x1 ;  /* 0x0000000102020836 */ /* 0x000fe20000000000 */
[----:B------:R2:W3:Y:S03]  /*0880*/  F2I.FTZ.U32.TRUNC.NTZ R3, R4 ;  /* 0x0000000400037305 */ /* 0x0004e6000021f000 */
[----:B------:R-:W-:-:S04]  /*0890*/  IMAD.MOV.U32 R9, RZ, RZ, R2 ;  /* 0x000000ffff097224 */ /* 0x000fc800078e0002 */
[----:B------:R-:W-:Y:S01]  /*08a0*/  @!P2 IMAD.MOV R9, RZ, RZ, -R9 ;  /* 0x000000ffff09a224 */ /* 0x000fe200078e0a09 */
[----:B------:R-:W-:Y:S01]  /*08b0*/  @!P1 LOP3.LUT R9, RZ, R13, RZ, 0x33, !PT ;  /* 0x0000000dff099212 */ /* 0x000fe200078e33ff */
[----:B--2---:R-:W-:-:S04]  /*08c0*/  IMAD.MOV R4, RZ, RZ, -R5 ;  /* 0x000000ffff047224 */ /* 0x004fc800078e0a05 */
[----:B------:R-:W-:Y:S02]  /*08d0*/  IMAD.MOV R0, RZ, RZ, -R9 ;  /* 0x000000ffff007224 */ /* 0x000fe400078e0a09 */
[----:B---3--:R-:W-:Y:S02]  /*08e0*/  IMAD.MOV R2, RZ, RZ, -R3 ;  /* 0x000000ffff027224 */ /* 0x008fe400078e0a03 */
[----:B------:R-:W-:-:S04]  /*08f0*/  IMAD R0, R13, R0, R8 ;  /* 0x000000000d007224 */ /* 0x000fc800078e0208 */
[----:B------:R-:W-:Y:S02]  /*0900*/  IMAD.IADD R123, R123, 0x1, R0 ;  /* 0x000000017b7b7824 */ /* 0x000fe400078e0200 */
[----:B------:R-:W-:Y:S02]  /*0910*/  IMAD.MOV.U32 R0, RZ, RZ, R2 ;  /* 0x000000ffff007224 */ /* 0x000fe400078e0002 */
[----:B------:R-:W-:Y:S02]  /*0920*/  IMAD.MOV.U32 R2, RZ, RZ, RZ ;  /* 0x000000ffff027224 */ /* 0x000fe400078e00ff */
[----:B------:R-:W-:Y:S02]  /*0930*/  IMAD R7, R0, R11, RZ ;  /* 0x0000000b00077224 */ /* 0x000fe400078e02ff */
[----:B------:R-:W-:Y:S02]  /*0940*/  IMAD.SHL.U32 R0, R9, 0x40, RZ ;  /* 0x0000004009007824 */ /* 0x000fe400078e00ff */
[----:B------:R-:W-:Y:S01]  /*0950*/  IMAD.HI.U32 R2, R3, R7, R2 ;  /* 0x0000000703027227 */ /* 0x000fe200078e0002 */
[----:B------:R-:W-:-:S03]  /*0960*/  SHF.R.U32.HI R3, RZ, 0x5, R128 ;  /* 0x00000005ff037819 */ /* 0x000fc60000011680 */
[----:B------:R-:W-:Y:S01]  /*0970*/  IMAD R123, R123, 0x80, R124 ;  /* 0x000000807b7b7824 */ /* 0x000fe200078e027c */
[----:B------:R-:W-:Y:S01]  /*0980*/  SGXT.U32 R3, R3, 0x2 ;  /* 0x000000020303781a */ /* 0x000fe20000000000 */
[----:B------:R-:W-:Y:S02]  /*0990*/  IMAD R7, R4, R23, RZ ;  /* 0x0000001704077224 */ /* 0x000fe400078e02ff */
[----:B------:R-:W-:Y:S01]  /*09a0*/  IMAD.MOV.U32 R4, RZ, RZ, RZ ;  /* 0x000000ffff047224 */ /* 0x000fe200078e00ff */
[----:B------:R-:W-:Y:S02]  /*09b0*/  LOP3.LUT R3, R0, R3, RZ, 0xfc, !PT ;  /* 0x0000000300037212 */ /* 0x000fe400078efcff */
[----:B------:R-:W-:Y:S01]  /*09c0*/  IABS R6, R123 ;  /* 0x0000007b00067213 */ /* 0x000fe20000000000 */
[----:B------:R-:W-:Y:S01]  /*09d0*/  IMAD.HI.U32 R4, R5, R7, R4 ;  /* 0x0000000705047227 */ /* 0x000fe200078e0004 */
[----:B------:R-:W-:Y:S02]  /*09e0*/  LOP3.LUT R12, R3, 0x3c, RZ, 0xfc, !PT ;  /* 0x0000003c030c7812 */ /* 0x000fe400078efcff */
[----:B------:R-:W-:Y:S01]  /*09f0*/  IABS R7, R3 ;  /* 0x0000000300077213 */ /* 0x000fe20000000000 */
[----:B------:R-:W-:Y:S01]  /*0a00*/  IMAD.HI.U32 R2, R2, R6, RZ ;  /* 0x0000000602027227 */ /* 0x000fe200078e00ff */
[----:B------:R-:W-:-:S02]  /*0a10*/  IABS R10, R12 ;  /* 0x0000000c000a7213 */ /* 0x000fc40000000000 */
[----:B------:R-:W-:Y:S01]  /*0a20*/  ISETP.GE.AND P5, PT, R12, RZ, PT ;  /* 0x000000ff0c00720c */ /* 0x000fe20003fa6270 */
[----:B------:R-:W-:Y:S01]  /*0a30*/  IMAD.MOV R2, RZ, RZ, -R2 ;  /* 0x000000ffff027224 */ /* 0x000fe200078e0a02 */
[C---:B------:R-:W-:Y:S01]  /*0a40*/  LOP3.LUT R9, R3.reuse, 0xc, RZ, 0xfc, !PT ;  /* 0x0000000c03097812 */ /* 0x040fe200078efcff */
[C---:B------:R-:W-:Y:S01]  /*0a50*/  IMAD.HI.U32 R5, R4.reuse, R10, RZ ;  /* 0x0000000a04057227 */ /* 0x040fe200078e00ff */
[----:B------:R-:W-:Y:S02]  /*0a60*/  LOP3.LUT R15, R3, 0x10, RZ, 0xfc, !PT ;  /* 0x00000010030f7812 */ /* 0x000fe400078efcff */
[----:B------:R-:W-:Y:S01]  /*0a70*/  IABS R13, R9 ;  /* 0x00000009000d7213 */ /* 0x000fe20000000000 */
[----:B------:R-:W-:Y:S01]  /*0a80*/  IMAD R6, R11, R2, R6 ;  /* 0x000000020b067224 */ /* 0x000fe200078e0206 */
[----:B------:R-:W-:Y:S01]  /*0a90*/  IABS R14, R15 ;  /* 0x0000000f000e7213 */ /* 0x000fe20000000000 */
[----:B------:R-:W-:Y:S01]  /*0aa0*/  IMAD.MOV R5, RZ, RZ, -R5 ;  /* 0x000000ffff057224 */ /* 0x000fe200078e0a05 */
[----:B------:R-:W-:Y:S01]  /*0ab0*/  ISETP.GE.AND P3, PT, R9, RZ, PT ;  /* 0x000000ff0900720c */ /* 0x000fe20003f66270 */
[----:B------:R-:W-:Y:S01]  /*0ac0*/  IMAD.HI.U32 R2, R4, R7, RZ ;  /* 0x0000000704027227 */ /* 0x000fe200078e00ff */
[----:B------:R-:W-:-:S02]  /*0ad0*/  ISETP.GT.U32.AND P0, PT, R11, R6, PT ;  /* 0x000000060b00720c */ /* 0x000fc40003f04070 */
[----:B------:R-:W-:Y:S01]  /*0ae0*/  LOP3.LUT R30, R3, 0x14, RZ, 0xfc, !PT ;  /* 0x00000014031e7812 */ /* 0x000fe200078efcff */
[----:B------:R-:W-:Y:S01]  /*0af0*/  IMAD R10, R23, R5, R10 ;  /* 0x00000005170a7224 */ /* 0x000fe200078e020a */
[C---:B------:R-:W-:Y:S01]  /*0b00*/  LOP3.LUT R5, R3.reuse, 0x4, RZ, 0xfc, !PT ;  /* 0x0000000403057812 */ /* 0x040fe200078efcff */
[----:B------:R-:W-:Y:S01]  /*0b10*/  IMAD.MOV R2, RZ, RZ, -R2 ;  /* 0x000000ffff027224 */ /* 0x000fe200078e0a02 */
[----:B------:R-:W-:Y:S01]  /*0b20*/  LOP3.LUT R31, R3, 0x18, RZ, 0xfc, !PT ;  /* 0x00000018031f7812 */ /* 0x000fe200078efcff */
[----:B------:R-:W-:Y:S01]  /*0b30*/  IMAD.HI.U32 R9, R4, R14, RZ ;  /* 0x0000000e04097227 */ /* 0x000fe200078e00ff */
[C---:B------:R-:W-:Y:S02]  /*0b40*/  ISETP.GT.U32.AND P2, PT, R23.reuse, R10, PT ;  /* 0x0000000a1700720c */ /* 0x040fe40003f44070 */
[----:B------:R-:W-:Y:S01]  /*0b50*/  IABS R8, R5 ;  /* 0x0000000500087213 */ /* 0x000fe20000000000 */
[----:B------:R-:W-:Y:S01]  /*0b60*/  IMAD R2, R23, R2, R7 ;  /* 0x0000000217027224 */ /* 0x000fe200078e0207 */
[C---:B------:R-:W-:Y:S01]  /*0b70*/  LOP3.LUT R7, R3.reuse, 0x8, RZ, 0xfc, !PT ;  /* 0x0000000803077812 */ /* 0x040fe200078efcff */
[----:B------:R-:W-:Y:S01]  /*0b80*/  @!P0 IMAD.IADD R6, R6, 0x1, -R11 ;  /* 0x0000000106068824 */ /* 0x000fe200078e0a0b */
[----:B------:R-:W-:Y:S01]  /*0b90*/  LOP3.LUT R32, R3, 0x1c, RZ, 0xfc, !PT ;  /* 0x0000001c03207812 */ /* 0x000fe200078efcff */
[----:B------:R-:W-:Y:S01]  /*0ba0*/  IMAD.MOV R9, RZ, RZ, -R9 ;  /* 0x000000ffff097224 */ /* 0x000fe200078e0a09 */
[----:B------:R-:W-:-:S02]  /*0bb0*/  ISETP.GT.U32.AND P4, PT, R23, R2, PT ;  /* 0x000000021700720c */ /* 0x000fc40003f84070 */
[----:B------:R-:W-:Y:S02]  /*0bc0*/  ISETP.GT.U32.AND P0, PT, R11, R6, PT ;  /* 0x000000060b00720c */ /* 0x000fe40003f04070 */
[----:B------:R-:W-:Y:S01]  /*0bd0*/  ISETP.GE.AND P1, PT, R7, RZ, PT ;  /* 0x000000ff0700720c */ /* 0x000fe20003f26270 */
[--C-:B------:R-:W-:Y:S01]  /*0be0*/  @!P2 IMAD.IADD R10, R10, 0x1, -R23.reuse ;  /* 0x000000010a0aa824 */ /* 0x100fe200078e0a17 */
[----:B------:R-:W-:Y:S02]  /*0bf0*/  IABS R17, R32 ;  /* 0x0000002000117213 */ /* 0x000fe40000000000 */
[----:B------:R-:W-:Y:S02]  /*0c00*/  LOP3.LUT R33, R3, 0x20, RZ, 0xfc, !PT ;  /* 0x0000002003217812 */ /* 0x000fe400078efcff */
[----:B------:R-:W-:Y:S02]  /*0c10*/  ISETP.GT.U32.AND P2, PT, R23, R10, PT ;  /* 0x0000000a1700720c */ /* 0x000fe40003f44070 */
[----:B------:R-:W-:Y:S01]  /*0c20*/  LOP3.LUT R34, R3, 0x24, RZ, 0xfc, !PT ;  /* 0x0000002403227812 */ /* 0x000fe200078efcff */
[----:B------:R-:W-:Y:S01]  /*0c30*/  @!P4 IMAD.IADD R2, R2, 0x1, -R23 ;  /* 0x000000010202c824 */ /* 0x000fe200078e0a17 */
[----:B------:R-:W-:Y:S01]  /*0c40*/  IABS R22, R33 ;  /* 0x0000002100167213 */ /* 0x000fe20000000000 */
[----:B------:R-:W-:Y:S01]  /*0c50*/  @!P0 IMAD.IADD R6, R6, 0x1, -R11 ;  /* 0x0000000106068824 */ /* 0x000fe200078e0a0b */
[----:B------:R-:W-:Y:S01]  /*0c60*/  ISETP.GE.AND P0, PT, R5, RZ, PT ;  /* 0x000000ff0500720c */ /* 0x000fe20003f06270 */
[----:B------:R-:W-:Y:S01]  /*0c70*/  IMAD.HI.U32 R5, R4, R8, RZ ;  /* 0x0000000804057227 */ /* 0x000fe200078e00ff */
[----:B------:R-:W-:-:S02]  /*0c80*/  ISETP.GT.U32.AND P4, PT, R23, R2, PT ;  /* 0x000000021700720c */ /* 0x000fc40003f84070 */
[----:B------:R-:W-:Y:S01]  /*0c90*/  IABS R11, R7 ;  /* 0x00000007000b7213 */ /* 0x000fe20000000000 */
[----:B------:R-:W-:Y:S01]  /*0ca0*/  IMAD.MOV R5, RZ, RZ, -R5 ;  /* 0x000000ffff057224 */ /* 0x000fe200078e0a05 */
[----:B------:R-:W-:Y:S01]  /*0cb0*/  IABS R24, R34 ;  /* 0x0000002200187213 */ /* 0x000fe20000000000 */
[----:B------:R-:W-:Y:S01]  /*0cc0*/  @!P2 IMAD.IADD R10, R10, 0x1, -R23 ;  /* 0x000000010a0aa824 */ /* 0x000fe200078e0a17 */
[C---:B------:R-:W-:Y:S01]  /*0cd0*/  ISETP.GE.AND P2, PT, R3.reuse, RZ, PT ;  /* 0x000000ff0300720c */ /* 0x040fe20003f46270 */
[----:B------:R-:W-:Y:S01]  /*0ce0*/  IMAD.HI.U32 R7, R4, R11, RZ ;  /* 0x0000000b04077227 */ /* 0x000fe200078e00ff */
[C---:B------:R-:W-:Y:S02]  /*0cf0*/  LOP3.LUT R36, R3.reuse, 0x2c, RZ, 0xfc, !PT ;  /* 0x0000002c03247812 */ /* 0x040fe400078efcff */
[----:B------:R-:W-:Y:S01]  /*0d00*/  LOP3.LUT R35, R3, 0x28, RZ, 0xfc, !PT ;  /* 0x0000002803237812 */ /* 0x000fe200078efcff */
[----:B------:R-:W-:Y:S01]  /*0d10*/  IMAD R5, R23, R5, R8 ;  /* 0x0000000517057224 */ /* 0x000fe200078e0208 */
[C---:B------:R-:W-:Y:S01]  /*0d20*/  LOP3.LUT R37, R3.reuse, 0x30, RZ, 0xfc, !PT ;  /* 0x0000003003257812 */ /* 0x040fe200078efcff */
[----:B------:R-:W-:Y:S01]  /*0d30*/  IMAD.MOV R12, RZ, RZ, -R7 ;  /* 0x000000ffff0c7224 */ /* 0x000fe200078e0a07 */
[----:B------:R-:W-:Y:S01]  /*0d40*/  LOP3.LUT R38, R3, 0x34, RZ, 0xfc, !PT ;  /* 0x0000003403267812 */ /* 0x000fe200078efcff */
[----:B------:R-:W-:Y:S01]  /*0d50*/  @!P4 IMAD.IADD R2, R2, 0x1, -R23 ;  /* 0x000000010202c824 */ /* 0x000fe200078e0a17 */
[C---:B------:R-:W-:Y:S01]  /*0d60*/  ISETP.GT.U32.AND P4, PT, R23.reuse, R5, PT ;  /* 0x000000051700720c */ /* 0x040fe20003f84070 */
[----:B------:R-:W-:Y:S01]  /*0d70*/  IMAD R7, R23, R12, R11 ;  /* 0x0000000c17077224 */ /* 0x000fe200078e020b */
[----:B------:R-:W-:Y:S01]  /*0d80*/  LOP3.LUT R29, R3, 0x38, RZ, 0xfc, !PT ;  /* 0x00000038031d7812 */ /* 0x000fe200078efcff */
[----:B------:R-:W-:Y:S01]  /*0d90*/  IMAD.MOV.U32 R159, RZ, RZ, R2 ;  /* 0x000000ffff9f7224 */ /* 0x000fe200078e0002 */
[----:B------:R-:W-:Y:S01]  /*0da0*/  IABS R25, R38 ;  /* 0x0000002600197213 */ /* 0x000fe20000000000 */
[----:B------:R-:W-:Y:S01]  /*0db0*/  IMAD.HI.U32 R8, R4, R13, RZ ;  /* 0x0000000d04087227 */ /* 0x000fe200078e00ff */
[----:B------:R-:W-:-:S03]  /*0dc0*/  IABS R27, R29 ;  /* 0x0000001d001b7213 */ /* 0x000fc60000000000 */
[----:B------:R-:W-:Y:S01]  /*0dd0*/  @!P2 IMAD.MOV R159, RZ, RZ, -R159 ;  /* 0x000000ffff9fa224 */ /* 0x000fe200078e0a9f */
[----:B------:R-:W-:Y:S01]  /*0de0*/  ISETP.GT.U32.AND P2, PT, R23, R7, PT ;  /* 0x000000071700720c */ /* 0x000fe20003f44070 */
[----:B------:R-:W-:Y:S02]  /*0df0*/  IMAD.MOV R8, RZ, RZ, -R8 ;  /* 0x000000ffff087224 */ /* 0x000fe400078e0a08 */
[----:B------:R-:W-:Y:S02]  /*0e00*/  @!P4 IMAD.IADD R5, R5, 0x1, -R23 ;  /* 0x000000010505c824 */ /* 0x000fe400078e0a17 */
[C---:B------:R-:W-:Y:S02]  /*0e10*/  IMAD R2, R23.reuse, R8, R13 ;  /* 0x0000000817027224 */ /* 0x040fe400078e020d */
[C---:B------:R-:W-:Y:S01]  /*0e20*/  IMAD R8, R23.reuse, R9, R14 ;  /* 0x0000000917087224 */ /* 0x040fe200078e020e */
[----:B------:R-:W-:Y:S01]  /*0e30*/  ISETP.GT.U32.AND P4, PT, R23, R5, PT ;  /* 0x000000051700720c */ /* 0x000fe20003f84070 */
[----:B------:R-:W-:Y:S01]  /*0e40*/  IMAD.MOV.U32 R19, RZ, RZ, R10 ;  /* 0x000000ffff137224 */ /* 0x000fe200078e000a */
[----:B------:R-:W-:Y:S01]  /*0e50*/  IABS R14, R30 ;  /* 0x0000001e000e7213 */ /* 0x000fe20000000000 */
[----:B------:R-:W-:-:S04]  /*0e60*/  IMAD.HI.U32 R11, R4, R17, RZ ;  /* 0x00000011040b7227 */ /* 0x000fc800078e00ff */
[----:B------:R-:W-:Y:S02]  /*0e70*/  @!P2 IMAD.IADD R7, R7, 0x1, -R23 ;  /* 0x000000010707a824 */ /* 0x000fe400078e0a17 */
[----:B------:R-:W-:Y:S01]  /*0e80*/  @!P5 IMAD.MOV R19, RZ, RZ, -R19 ;  /* 0x000000ffff13d224 */ /* 0x000fe200078e0a13 */
[----:B------:R-:W-:Y:S01]  /*0e90*/  ISETP.GE.AND P5, PT, R15, RZ, PT ;  /* 0x000000ff0f00720c */ /* 0x000fe20003fa6270 */
[----:B------:R-:W-:Y:S01]  /*0ea0*/  IMAD.HI.U32 R9, R4, R14, RZ ;  /* 0x0000000e04097227 */ /* 0x000fe200078e00ff */
[----:B------:R-:W-:Y:S02]  /*0eb0*/  ISETP.GT.U32.AND P2, PT, R23, R7, PT ;  /* 0x000000071700720c */ /* 0x000fe40003f44070 */
[----:B------:R-:W-:Y:S01]  /*0ec0*/  IABS R15, R31 ;  /* 0x0000001f000f7213 */ /* 0x000fe20000000000 */
[----:B------:R-:W-:Y:S01]  /*0ed0*/  @!P4 IMAD.IADD R5, R5, 0x1, -R23 ;  /* 0x000000010505c824 */ /* 0x000fe200078e0a17 */
[----:B------:R-:W-:Y:S01]  /*0ee0*/  ISETP.GT.U32.AND P4, PT, R23, R2, PT ;  /* 0x000000021700720c */ /* 0x000fe20003f84070 */
[----:B------:R-:W-:-:S02]  /*0ef0*/  IMAD.MOV R9, RZ, RZ, -R9 ;  /* 0x000000ffff097224 */ /* 0x000fc400078e0a09 */
[----:B------:R-:W-:-:S04]  /*0f00*/  IMAD.HI.U32 R10, R4, R15, RZ ;  /* 0x0000000f040a7227 */ /* 0x000fc800078e00ff */
[----:B------:R-:W-:Y:S02]  /*0f10*/  IMAD.MOV R16, RZ, RZ, -R10 ;  /* 0x000000ffff107224 */ /* 0x000fe400078e0a0a */
[--C-:B------:R-:W-:Y:S01]  /*0f20*/  @!P2 IMAD.IADD R7, R7, 0x1, -R23.reuse ;  /* 0x000000010707a824 */ /* 0x100fe200078e0a17 */
[C---:B------:R-:W-:Y:S01]  /*0f30*/  ISETP.GT.U32.AND P2, PT, R23.reuse, R8, PT ;  /* 0x000000081700720c */ /* 0x040fe20003f44070 */
[C---:B------:R-:W-:Y:S02]  /*0f40*/  IMAD R10, R23.reuse, R9, R14 ;  /* 0x00000009170a7224 */ /* 0x040fe400078e020e */
[----:B------:R-:W-:Y:S02]  /*0f50*/  @!P4 IMAD.IADD R2, R2, 0x1, -R23 ;  /* 0x000000010202c824 */ /* 0x000fe400078e0a17 */
[----:B------:R-:W-:Y:S02]  /*0f60*/  IMAD.MOV R18, RZ, RZ, -R11 ;  /* 0x000000ffff127224 */ /* 0x000fe400078e0a0b */
[C---:B------:R-:W-:Y:S01]  /*0f70*/  IMAD R11, R23.reuse, R16, R15 ;  /* 0x00000010170b7224 */ /* 0x040fe200078e020f */
[----:B------:R-:W-:Y:S01]  /*0f80*/  ISETP.GT.U32.AND P4, PT, R23, R2, PT ;  /* 0x000000021700720c */ /* 0x000fe20003f84070 */
[----:B------:R-:W-:-:S04]  /*0f90*/  IMAD.HI.U32 R12, R4, R22, RZ ;  /* 0x00000016040c7227 */ /* 0x000fc800078e00ff */
[----:B------:R-:W-:Y:S02]  /*0fa0*/  @!P2 IMAD.IADD R8, R8, 0x1, -R23 ;  /* 0x000000010808a824 */ /* 0x000fe400078e0a17 */
[----:B------:R-:W-:-:S03]  /*0fb0*/  IMAD.HI.U32 R13, R4, R24, RZ ;  /* 0x00000018040d7227 */ /* 0x000fc600078e00ff */
[C---:B------:R-:W-:Y:S01]  /*0fc0*/  ISETP.GT.U32.AND P2, PT, R23.reuse, R8, PT ;  /* 0x000000081700720c */ /* 0x040fe20003f44070 */
[----:B------:R-:W-:Y:S02]  /*0fd0*/  IMAD.MOV R9, RZ, RZ, -R12 ;  /* 0x000000ffff097224 */ /* 0x000fe400078e0a0c */
[----:B------:R-:W-:Y:S01]  /*0fe0*/  @!P4 IMAD.IADD R2, R2, 0x1, -R23 ;  /* 0x000000010202c824 */ /* 0x000fe200078e0a17 */
[C---:B------:R-:W-:Y:S01]  /*0ff0*/  ISETP.GT.U32.AND P4, PT, R23.reuse, R10, PT ;  /* 0x0000000a1700720c */ /* 0x040fe20003f84070 */
[C---:B------:R-:W-:Y:S01]  /*1000*/  IMAD R12, R23.reuse, R18, R17 ;  /* 0x00000012170c7224 */ /* 0x040fe200078e0211 */
[----:B------:R-:W-:Y:S01]  /*1010*/  IABS R17, R35 ;  /* 0x0000002300117213 */ /* 0x000fe20000000000 */
[----:B------:R-:W-:Y:S02]  /*1020*/  IMAD.MOV R14, RZ, RZ, -R13 ;  /* 0x000000ffff0e7224 */ /* 0x000fe400078e0a0d */
[C---:B------:R-:W-:Y:S01]  /*1030*/  IMAD R13, R23.reuse, R9, R22 ;  /* 0x00000009170d7224 */ /* 0x040fe200078e0216 */
[----:B------:R-:W-:Y:S01]  /*1040*/  IABS R22, R36 ;  /* 0x0000002400167213 */ /* 0x000fe20000000000 */
[C---:B------:R-:W-:Y:S01]  /*1050*/  IMAD R14, R23.reuse, R14, R24 ;  /* 0x0000000e170e7224 */ /* 0x040fe200078e0218 */
[----:B------:R-:W-:Y:S01]  /*1060*/  IABS R24, R37 ;  /* 0x0000002500187213 */ /* 0x000fe20000000000 */
[----:B------:R-:W-:Y:S01]  /*1070*/  @!P2 IMAD.IADD R8, R8, 0x1, -R23 ;  /* 0x000000010808a824 */ /* 0x000fe200078e0a17 */
[----:B------:R-:W-:Y:S01]  /*1080*/  ISETP.GT.U32.AND P2, PT, R23, R11, PT ;  /* 0x0000000b1700720c */ /* 0x000fe20003f44070 */
[----:B------:R-:W-:-:S04]  /*1090*/  IMAD.HI.U32 R9, R4, R22, RZ ;  /* 0x0000001604097227 */ /* 0x000fc800078e00ff */
[----:B------:R-:W-:Y:S01]  /*10a0*/  @!P4 IMAD.IADD R10, R10, 0x1, -R23 ;  /* 0x000000010a0ac824 */ /* 0x000fe200078e0a17 */
[----:B------:R-:W-:Y:S01]  /*10b0*/  ISETP.GT.U32.AND P4, PT, R23, R12, PT ;  /* 0x0000000c1700720c */ /* 0x000fe20003f84070 */
[----:B------:R-:W-:-:S04]  /*10c0*/  IMAD.HI.U32 R3, R4, R17, RZ ;  /* 0x0000001104037227 */ /* 0x000fc800078e00ff */
[----:B------:R-:W-:-:S04]  /*10d0*/  IMAD.HI.U32 R15, R4, R24, RZ ;  /* 0x00000018040f7227 */ /* 0x000fc800078e00ff */
[----:B------:R-:W-:Y:S01]  /*10e0*/  @!P2 IMAD.IADD R11, R11, 0x1, -R23 ;  /* 0x000000010b0ba824 */ /* 0x000fe200078e0a17 */
[----:B------:R-:W-:Y:S01]  /*10f0*/  ISETP.GT.U32.AND P2, PT, R23, R13, PT ;  /* 0x0000000d1700720c */ /* 0x000fe20003f44070 */
[----:B------:R-:W-:-:S04]  /*1100*/  IMAD.HI.U32 R16, R4, R25, RZ ;  /* 0x0000001904107227 */ /* 0x000fc800078e00ff */
[----:B------:R-:W-:-:S04]  /*1110*/  IMAD.HI.U32 R4, R4, R27, RZ ;  /* 0x0000001b04047227 */ /* 0x000fc800078e00ff */
[----:B------:R-:W-:Y:S02]  /*1120*/  IMAD.MOV R9, RZ, RZ, -R9 ;  /* 0x000000ffff097224 */ /* 0x000fe400078e0a09 */
[--C-:B------:R-:W-:Y:S01]  /*1130*/  @!P4 IMAD.IADD R12, R12, 0x1, -R23.reuse ;  /* 0x000000010c0cc824 */ /* 0x100fe200078e0a17 */
[C---:B------:R-:W-:Y:S01]  /*1140*/  ISETP.GT.U32.AND P4, PT, R23.reuse, R14, PT ;  /* 0x0000000e1700720c */ /* 0x040fe20003f84070 */
[----:B------:R-:W-:Y:S02]  /*1150*/  IMAD.MOV R28, RZ, RZ, -R4 ;  /* 0x000000ffff1c7224 */ /* 0x000fe400078e0a04 */
[----:B------:R-:W-:Y:S02]  /*1160*/  IMAD R4, R23, R9, R22 ;  /* 0x0000000917047224 */ /* 0x000fe400078e0216 */
[----:B------:R-:W-:Y:S01]  /*1170*/  @!P2 IMAD.IADD R13, R13, 0x1, -R23 ;  /* 0x000000010d0da824 */ /* 0x000fe200078e0a17 */
[----:B------:R-:W-:Y:S01]  /*1180*/  ISETP.GT.U32.AND P2, PT, R23, R12, PT ;  /* 0x0000000c1700720c */ /* 0x000fe20003f44070 */
[----:B------:R-:W-:-:S02]  /*1190*/  IMAD.MOV.U32 R9, RZ, RZ, R2 ;  /* 0x000000ffff097224 */ /* 0x000fc400078e0002 */
[----:B------:R-:W-:Y:S01]  /*11a0*/  IMAD.MOV R18, RZ, RZ, -R3 ;  /* 0x000000ffff127224 */ /* 0x000fe200078e0a03 */
[----:B------:R-:W2:Y:S01]  /*11b0*/  LDS R2, [UR10] ;  /* 0x0000000aff027984 */ /* 0x000ea20008000800 */
[----:B------:R-:W-:Y:S01]  /*11c0*/  @!P3 IMAD.MOV R9, RZ, RZ, -R9 ;  /* 0x000000ffff09b224 */ /* 0x000fe200078e0a09 */
[C---:B------:R-:W-:Y:S01]  /*11d0*/  ISETP.GT.U32.AND P3, PT, R23.reuse, R13, PT ;  /* 0x0000000d1700720c */ /* 0x040fe20003f64070 */
[----:B------:R-:W-:Y:S02]  /*11e0*/  IMAD.MOV R26, RZ, RZ, -R16 ;  /* 0x000000ffff1a7224 */ /* 0x000fe400078e0a10 */
[C---:B------:R-:W-:Y:S02]  /*11f0*/  IMAD R3, R23.reuse, R18, R17 ;  /* 0x0000001217037224 */ /* 0x040fe400078e0211 */
[----:B------:R-:W-:Y:S01]  /*1200*/  @!P0 IMAD.MOV R5, RZ, RZ, -R5 ;  /* 0x000000ffff058224 */ /* 0x000fe200078e0a05 */
[----:B------:R-:W-:Y:S01]  /*1210*/  ISETP.GT.U32.AND P0, PT, R23, R10, PT ;  /* 0x0000000a1700720c */ /* 0x000fe20003f04070 */
[----:B------:R-:W-:-:S02]  /*1220*/  @!P4 IMAD.IADD R14, R14, 0x1, -R23 ;  /* 0x000000010e0ec824 */ /* 0x000fc400078e0a17 */
[C---:B------:R-:W-:Y:S02]  /*1230*/  IMAD R17, R23.reuse, R26, R25 ;  /* 0x0000001a17117224 */ /* 0x040fe400078e0219 */
[C---:B------:R-:W-:Y:S01]  /*1240*/  IMAD R18, R23.reuse, R28, R27 ;  /* 0x0000001c17127224 */ /* 0x040fe200078e021b */
[C---:B------:R-:W-:Y:S01]  /*1250*/  ISETP.GT.U32.AND P4, PT, R23.reuse, R14, PT ;  /* 0x0000000e1700720c */ /* 0x040fe20003f84070 */
[----:B------:R-:W-:Y:S01]  /*1260*/  @!P5 IMAD.MOV R8, RZ, RZ, -R8 ;  /* 0x000000ffff08d224 */ /* 0x000fe200078e0a08 */
[C---:B------:R-:W-:Y:S01]  /*1270*/  ISETP.GT.U32.AND P5, PT, R23.reuse, R3, PT ;  /* 0x000000031700720c */ /* 0x040fe20003fa4070 */
[----:B------:R-:W-:Y:S01]  /*1280*/  @!P2 IMAD.IADD R12, R12, 0x1, -R23 ;  /* 0x000000010c0ca824 */ /* 0x000fe200078e0a17 */
[C---:B------:R-:W-:Y:S01]  /*1290*/  ISETP.GT.U32.AND P2, PT, R23.reuse, R17, PT ;  /* 0x000000111700720c */ /* 0x040fe20003f44070 */
[----:B------:R-:W-:Y:S01]  /*12a0*/  @!P1 IMAD.MOV R7, RZ, RZ, -R7 ;  /* 0x000000ffff079224 */ /* 0x000fe200078e0a07 */
[----:B------:R-:W-:Y:S01]  /*12b0*/  ISETP.GT.U32.AND P1, PT, R23, R11, PT ;  /* 0x0000000b1700720c */ /* 0x000fe20003f24070 */
[----:B------:R-:W-:Y:S01]  /*12c0*/  @!P3 IMAD.IADD R13, R13, 0x1, -R23 ;  /* 0x000000010d0db824 */ /* 0x000fe200078e0a17 */
[----:B------:R-:W-:Y:S01]  /*12d0*/  ISETP.GT.U32.AND P3, PT, R23, R18, PT ;  /* 0x000000121700720c */ /* 0x000fe20003f64070 */
[----:B------:R-:W-:-:S02]  /*12e0*/  IMAD.MOV R15, RZ, RZ, -R15 ;  /* 0x000000ffff0f7224 */ /* 0x000fc400078e0a0f */
[--C-:B------:R-:W-:Y:S01]  /*12f0*/  @!P0 IMAD.IADD R10, R10, 0x1, -R23.reuse ;  /* 0x000000010a0a8824 */ /* 0x100fe200078e0a17 */
[C---:B------:R-:W-:Y:S01]  /*1300*/  ISETP.GT.U32.AND P0, PT, R23.reuse, R4, PT ;  /* 0x000000041700720c */ /* 0x040fe20003f04070 */
[----:B------:R-:W-:Y:S01]  /*1310*/  IMAD R16, R23, R15, R24 ;  /* 0x0000000f17107224 */ /* 0x000fe200078e0218 */
[----:B------:R-:W-:Y:S01]  /*1320*/  SHF.R.U32.HI R15, RZ, 0x5, R128 ;  /* 0x00000005ff0f7819 */ /* 0x000fe20000011680 */
[--C-:B------:R-:W-:Y:S01]  /*1330*/  @!P4 IMAD.IADD R14, R14, 0x1, -R23.reuse ;  /* 0x000000010e0ec824 */ /* 0x100fe200078e0a17 */
[----:B------:R-:W-:Y:S01]  /*1340*/  ISETP.GE.AND P4, PT, R30, RZ, PT ;  /* 0x000000ff1e00720c */ /* 0x000fe20003f86270 */
[--C-:B------:R-:W-:Y:S01]  /*1350*/  @!P5 IMAD.IADD R3, R3, 0x1, -R23.reuse ;  /* 0x000000010303d824 */ /* 0x100fe200078e0a17 */
[----:B------:R-:W-:Y:S01]  /*1360*/  R2UR UR7, R15 ;  /* 0x000000000f0772ca */ /* 0x000fe200000e0000 */
[--C-:B------:R-:W-:Y:S01]  /*1370*/  @!P2 IMAD.IADD R17, R17, 0x1, -R23.reuse ;  /* 0x000000011111a824 */ /* 0x100fe200078e0a17 */
[----:B------:R-:W-:Y:S01]  /*1380*/  BAR.SYNC.DEFER_BLOCKING 0x0 ;  /* 0x0000000000007b1d */ /* 0x000fe20000010000 */
[--C-:B------:R-:W-:Y:S01]  /*1390*/  @!P1 IMAD.IADD R11, R11, 0x1, -R23.reuse ;  /* 0x000000010b0b9824 */ /* 0x100fe200078e0a17 */
[----:B------:R-:W-:Y:S01]  /*13a0*/  ISETP.GE.AND P2, PT, R34, RZ, PT ;  /* 0x000000ff2200720c */ /* 0x000fe20003f46270 */
[--C-:B------:R-:W-:Y:S01]  /*13b0*/  @!P3 IMAD.IADD R18, R18, 0x1, -R23.reuse ;  /* 0x000000011212b824 */ /* 0x100fe200078e0a17 */
[C---:B------:R-:W-:Y:S01]  /*13c0*/  ISETP.GT.U32.AND P1, PT, R23.reuse, R16, PT ;  /* 0x000000101700720c */ /* 0x040fe20003f24070 */
[----:B------:R-:W-:Y:S01]  /*13d0*/  @!P0 IMAD.IADD R4, R4, 0x1, -R23 ;  /* 0x0000000104048824 */ /* 0x000fe200078e0a17 */
[----:B------:R-:W-:-:S02]  /*13e0*/  ISETP.GT.U32.AND P3, PT, R23, R3, PT ;  /* 0x000000031700720c */ /* 0x000fc40003f64070 */
[----:B------:R-:W-:Y:S01]  /*13f0*/  ISETP.GE.AND P0, PT, R32, RZ, PT ;  /* 0x000000ff2000720c */ /* 0x000fe20003f06270 */
[----:B------:R-:W-:Y:S01]  /*1400*/  @!P4 IMAD.MOV R10, RZ, RZ, -R10 ;  /* 0x000000ffff0ac224 */ /* 0x000fe200078e0a0a */
[----:B------:R-:W-:Y:S02]  /*1410*/  ISETP.GT.U32.AND P4, PT, R23, R4, PT ;  /* 0x000000041700720c */ /* 0x000fe40003f84070 */
[----:B------:R-:W-:Y:S02]  /*1420*/  ISETP.GE.AND P5, PT, R31, RZ, PT ;  /* 0x000000ff1f00720c */ /* 0x000fe40003fa6270 */
[----:B--2---:R-:W-:Y:S01]  /*1430*/  R2UR UR18, R2 ;  /* 0x00000000021272ca */ /* 0x004fe200000e0000 */
[----:B------:R-:W-:Y:S01]  /*1440*/  @!P2 IMAD.MOV R14, RZ, RZ, -R14 ;  /* 0x000000ffff0ea224 */ /* 0x000fe200078e0a0e */
[----:B------:R-:W-:Y:S01]  /*1450*/  ISETP.GE.AND P2, PT, R35, RZ, PT ;  /* 0x000000ff2300720c */ /* 0x000fe20003f46270 */
[--C-:B------:R-:W-:Y:S01]  /*1460*/  @!P1 IMAD.IADD R16, R16, 0x1, -R23.reuse ;  /* 0x0000000110109824 */ /* 0x100fe200078e0a17 */
[----:B------:R-:W-:Y:S01]  /*1470*/  ISETP.GE.AND P1, PT, R33, RZ, PT ;  /* 0x000000ff2100720c */ /* 0x000fe20003f26270 */
[----:B------:R-:W-:Y:S01]  /*1480*/  @!P3 IMAD.IADD R3, R3, 0x1, -R23 ;  /* 0x000000010303b824 */ /* 0x000fe200078e0a17 */
[----:B------:R-:W-:Y:S01]  /*1490*/  ISETP.GE.AND P3, PT, R36, RZ, PT ;  /* 0x000000ff2400720c */ /* 0x000fe20003f66270 */
[----:B------:R-:W-:Y:S01]  /*14a0*/  @!P0 IMAD.MOV R12, RZ, RZ, -R12 ;  /* 0x000000ffff0c8224 */ /* 0x000fe200078e0a0c */
[----:B------:R-:W-:Y:S01]  /*14b0*/  ISETP.GT.U32.AND P0, PT, R23, R16, PT ;  /* 0x000000101700720c */ /* 0x000fe20003f04070 */
[----:B------:R-:W-:-:S02]  /*14c0*/  IMAD.MOV.U32 R15, RZ, RZ, R3 ;  /* 0x000000ffff0f7224 */ /* 0x000fc400078e0003 */
[----:B------:R-:W-:Y:S01]  /*14d0*/  @!P4 IMAD.IADD R4, R4, 0x1, -R23 ;  /* 0x000000010404c824 */ /* 0x000fe200078e0a17 */
[----:B------:R-:W2:Y:S01]  /*14e0*/  LDC.64 R2, c[0x0][0x3a8] ;  /* 0x0000ea00ff027b82 */ /* 0x000ea20000000a00 */
[----:B------:R-:W-:Y:S01]  /*14f0*/  @!P5 IMAD.MOV R11, RZ, RZ, -R11 ;  /* 0x000000ffff0bd224 */ /* 0x000fe200078e0a0b */
[----:B------:R-:W-:Y:S01]  /*1500*/  ISETP.GT.U32.AND P5, PT, R23, R18, PT ;  /* 0x000000121700720c */ /* 0x000fe20003fa4070 */
[----:B------:R-:W-:Y:S01]  /*1510*/  @!P2 IMAD.MOV R15, RZ, RZ, -R15 ;  /* 0x000000ffff0fa224 */ /* 0x000fe200078e0a0f */
[----:B------:R-:W-:Y:S01]  /*1520*/  ISETP.GE.AND P2, PT, R123, RZ, PT ;  /* 0x000000ff7b00720c */ /* 0x000fe20003f46270 */
[----:B------:R-:W-:Y:S01]  /*1530*/  @!P1 IMAD.MOV R13, RZ, RZ, -R13 ;  /* 0x000000ffff0d9224 */ /* 0x000fe200078e0a0d */
[----:B------:R-:W-:Y:S01]  /*1540*/  ISETP.GT.U32.AND P1, PT, R23, R17, PT ;  /* 0x000000111700720c */ /* 0x000fe20003f24070 */
[----:B------:R-:W-:Y:S01]  /*1550*/  @!P3 IMAD.MOV R4, RZ, RZ, -R4 ;  /* 0x000000ffff04b224 */ /* 0x000fe200078e0a04 */
[----:B------:R-:W-:Y:S01]  /*1560*/  ISETP.NE.AND P3, PT, R20, RZ, PT ;  /* 0x000000ff1400720c */ /* 0x000fe20003f65270 */
[----:B------:R-:W-:Y:S01]  /*1570*/  @!P0 IMAD.IADD R16, R16, 0x1, -R23 ;  /* 0x0000000110108824 */ /* 0x000fe200078e0a17 */
[----:B------:R-:W-:-:S02]  /*1580*/  ISETP.GE.AND P0, PT, R38, RZ, PT ;  /* 0x000000ff2600720c */ /* 0x000fc40003f06270 */
[----:B------:R-:W-:-:S03]  /*1590*/  ISETP.GE.AND P4, PT, R37, RZ, PT ;  /* 0x000000ff2500720c */ /* 0x000fc60003f86270 */
[--C-:B------:R-:W-:Y:S01]  /*15a0*/  @!P5 IMAD.IADD R18, R18, 0x1, -R23.reuse ;  /* 0x000000011212d824 */ /* 0x100fe200078e0a17 */
[----:B------:R-:W-:Y:S01]  /*15b0*/  ISETP.NE.AND P5, PT, R21, RZ, PT ;  /* 0x000000ff1500720c */ /* 0x000fe20003fa5270 */
[----:B------:R-:W-:Y:S02]  /*15c0*/  @!P2 IMAD.MOV R6, RZ, RZ, -R6 ;  /* 0x000000ffff06a224 */ /* 0x000fe400078e0a06 */
[----:B------:R-:W-:Y:S01]  /*15d0*/  @!P1 IMAD.IADD R17, R17, 0x1, -R23 ;  /* 0x0000000111119824 */ /* 0x000fe200078e0a17 */
[----:B------:R-:W-:Y:S01]  /*15e0*/  ISETP.GE.AND P1, PT, R29, RZ, PT ;  /* 0x000000ff1d00720c */ /* 0x000fe20003f26270 */
[C---:B-1----:R-:W-:Y:S01]  /*15f0*/  VIADD R21, R167.reuse, 0xffffffff ;  /* 0xffffffffa7157836 */ /* 0x042fe20000000000 */
[----:B------:R-:W-:Y:S01]  /*1600*/  @!P3 LOP3.LUT R6, RZ, R20, RZ, 0x33, !PT ;  /* 0x00000014ff06b212 */ /* 0x000fe200078e33ff */
[----:B------:R-:W-:Y:S01]  /*1610*/  @!P0 IMAD.MOV R17, RZ, RZ, -R17 ;  /* 0x000000ffff118224 */ /* 0x000fe200078e0a11 */
[C---:B------:R-:W-:Y:S01]  /*1620*/  SEL R158, R142.reuse, R5, !P5 ;  /* 0x000000058e9e7207 */ /* 0x040fe20006800000 */
[----:B------:R-:W-:Y:S01]  /*1630*/  @!P4 IMAD.MOV R16, RZ, RZ, -R16 ;  /* 0x000000ffff10c224 */ /* 0x000fe200078e0a10 */
[----:B------:R-:W-:Y:S01]  /*1640*/  SEL R157, R142, R7, !P5 ;  /* 0x000000078e9d7207 */ /* 0x000fe20006800000 */
[----:B-----5:R-:W-:Y:S01]  /*1650*/  IMAD R183, R6, UR5, RZ ;  /* 0x0000000506b77c24 */ /* 0x020fe2000f8e02ff */
[C---:B------:R-:W-:Y:S01]  /*1660*/  SEL R146, R142.reuse, R4, !P5 ;  /* 0x000000048e927207 */ /* 0x040fe20006800000 */
[----:B------:R-:W-:Y:S01]  /*1670*/  VIADD R4, R167, 0xfffffffe ;  /* 0xfffffffea7047836 */ /* 0x000fe20000000000 */
[----:B------:R-:W-:Y:S01]  /*1680*/  ISETP.GE.U32.AND P4, PT, R21, 0x7fffffe0, PT ;  /* 0x7fffffe01500780c */ /* 0x000fe20003f86070 */
[----:B------:R-:W-:Y:S01]  /*1690*/  IMAD.SHL.U32 R122, R183, 0x4, RZ ;  /* 0x00000004b77a7824 */ /* 0x000fe200078e00ff */
[C---:B------:R-:W-:Y:S01]  /*16a0*/  SEL R159, R142.reuse, R159, !P5 ;  /* 0x0000009f8e9f7207 */ /* 0x040fe20006800000 */
[----:B------:R-:W-:Y:S01]  /*16b0*/  @!P1 IMAD.MOV R18, RZ, RZ, -R18 ;  /* 0x000000ffff129224 */ /* 0x000fe200078e0a12 */
[----:B------:R-:W-:Y:S01]  /*16c0*/  SEL R156, R142, R9, !P5 ;  /* 0x000000098e9c7207 */ /* 0x000fe20006800000 */
[C---:B------:R-:W-:Y:S01]  /*16d0*/  VIADD R5, R167.reuse, 0xfffffffd ;  /* 0xfffffffda7057836 */ /* 0x040fe20000000000 */
[----:B------:R-:W-:Y:S01]  /*16e0*/  IADD3 R20, P0, PT, R122, UR12, RZ ;  /* 0x0000000c7a147c10 */ /* 0x000fe2000ff1e0ff */
[----:B------:R-:W-:Y:S01]  /*16f0*/  VIADD R7, R167, 0xfffffffc ;  /* 0xfffffffca7077836 */ /* 0x000fe20000000000 */
[----:B------:R-:W-:Y:S01]  /*1700*/  SEL R155, R142, R8, !P5 ;  /* 0x000000088e9b7207 */ /* 0x000fe20006800000 */
[C---:B--2---:R-:W-:Y:S01]  /*1710*/  IMAD.SHL.U32 R168, R2.reuse, 0x4, RZ ;  /* 0x0000000402a87824 */ /* 0x044fe200078e00ff */
[----:B------:R-:W-:Y:S01]  /*1720*/  LEA.HI.X.SX32 R21, R183, UR13, 0x2, P0 ;  /* 0x0000000db7157c11 */ /* 0x000fe200080f16ff */
[----:B------:R-:W-:Y:S01]  /*1730*/  IMAD.SHL.U32 R169, R2, 0x2, RZ ;  /* 0x0000000202a97824 */ /* 0x000fe200078e00ff */
[----:B------:R-:W-:Y:S01]  /*1740*/  SEL R154, R142, R10, !P5 ;  /* 0x0000000a8e9a7207 */ /* 0x000fe20006800000 */
[----:B------:R-:W-:Y:S01]  /*1750*/  IMAD R170, R2, 0x3, RZ ;  /* 0x0000000302aa7824 */ /* 0x000fe200078e02ff */
        /* <DEDUP_REMOVED lines=15> */
[----:B------:R-:W-:Y:S01]  /*1850*/  IMAD.SHL.U32 R178, R2, 0x8, RZ ;  /* 0x0000000802b27824 */ /* 0x000fe200078e00ff */
[----:B------:R-:W-:Y:S01]  /*1860*/  SEL R142, R142, R19, !P5 ;  /* 0x000000138e8e7207 */ /* 0x000fe20006800000 */
[----:B------:R-:W-:Y:S01]  /*1870*/  IMAD R179, R2, 0x9, RZ ;  /* 0x0000000902b37824 */ /* 0x000fe200078e02ff */
[----:B------:R-:W-:Y:S01]  /*1880*/  ISETP.GE.U32.AND P2, PT, R4, 0x7fffffdf, PT ;  /* 0x7fffffdf0400780c */ /* 0x000fe20003f46070 */
[C---:B------:R-:W-:Y:S01]  /*1890*/  IMAD R37, R2.reuse, 0x24, RZ ;  /* 0x0000002402257824 */ /* 0x040fe200078e02ff */
[----:B------:R-:W-:Y:S01]  /*18a0*/  ISETP.GE.U32.AND P1, PT, R5, 0x7fffffde, PT ;  /* 0x7fffffde0500780c */ /* 0x000fe20003f26070 */
[C---:B------:R-:W-:Y:S01]  /*18b0*/  IMAD R180, R2.reuse, 0xa, RZ ;  /* 0x0000000a02b47824 */ /* 0x040fe200078e02ff */
[----:B------:R-:W-:Y:S01]  /*18c0*/  ISETP.GE.U32.AND P3, PT, R7, 0x7fffffdd, PT ;  /* 0x7fffffdd0700780c */ /* 0x000fe20003f66070 */
[----:B------:R-:W-:Y:S01]  /*18d0*/  IMAD R39, R2, 0x28, RZ ;  /* 0x0000002802277824 */ /* 0x000fe200078e02ff */
[----:B------:R-:W-:Y:S01]  /*18e0*/  IADD3 R18, P5, PT, R168, R20, RZ ;  /* 0x00000014a8127210 */ /* 0x000fe20007fbe0ff */
[----:B------:R-:W-:-:S02]  /*18f0*/  IMAD R181, R2, 0xb, RZ ;  /* 0x0000000b02b57824 */ /* 0x000fc400078e02ff */
[C---:B------:R-:W-:Y:S02]  /*1900*/  IMAD R41, R2.reuse, 0x2c, RZ ;  /* 0x0000002c02297824 */ /* 0x040fe400078e02ff */
[C---:B------:R-:W-:Y:S02]  /*1910*/  IMAD R43, R2.reuse, 0x30, RZ ;  /* 0x00000030022b7824 */ /* 0x040fe400078e02ff */
[C---:B------:R-:W-:Y:S02]  /*1920*/  IMAD R182, R2.reuse, 0xd, RZ ;  /* 0x0000000d02b67824 */ /* 0x040fe400078e02ff */
[C---:B------:R-:W-:Y:S02]  /*1930*/  IMAD R45, R2.reuse, 0x34, RZ ;  /* 0x00000034022d7824 */ /* 0x040fe400078e02ff */
[C---:B------:R-:W-:Y:S02]  /*1940*/  IMAD R184, R2.reuse, 0xe, RZ ;  /* 0x0000000e02b87824 */ /* 0x040fe400078e02ff */
[----:B------:R-:W-:-:S02]  /*1950*/  IMAD R47, R2, 0x38, RZ ;  /* 0x00000038022f7824 */ /* 0x000fc400078e02ff */
[C---:B------:R-:W-:Y:S02]  /*1960*/  IMAD R186, R2.reuse, 0xf, RZ ;  /* 0x0000000f02ba7824 */ /* 0x040fe400078e02ff */
[C---:B------:R-:W-:Y:S02]  /*1970*/  IMAD R49, R2.reuse, 0x3c, RZ ;  /* 0x0000003c02317824 */ /* 0x040fe400078e02ff */
[C---:B------:R-:W-:Y:S02]  /*1980*/  IMAD.SHL.U32 R188, R2.reuse, 0x10, RZ ;  /* 0x0000001002bc7824 */ /* 0x040fe400078e00ff */
[C---:B------:R-:W-:Y:S02]  /*1990*/  IMAD R190, R2.reuse, 0x11, RZ ;  /* 0x0000001102be7824 */ /* 0x040fe400078e02ff */
[C---:B------:R-:W-:Y:S02]  /*19a0*/  IMAD R53, R2.reuse, 0x44, RZ ;  /* 0x0000004402357824 */ /* 0x040fe400078e02ff */
[----:B------:R-:W-:-:S02]  /*19b0*/  IMAD R192, R2, 0x12, RZ ;  /* 0x0000001202c07824 */ /* 0x000fc400078e02ff */
[C---:B------:R-:W-:Y:S02]  /*19c0*/  IMAD R55, R2.reuse, 0x48, RZ ;  /* 0x0000004802377824 */ /* 0x040fe400078e02ff */
[C---:B------:R-:W-:Y:S02]  /*19d0*/  IMAD R194, R2.reuse, 0x13, RZ ;  /* 0x0000001302c27824 */ /* 0x040fe400078e02ff */
[C---:B------:R-:W-:Y:S02]  /*19e0*/  IMAD R57, R2.reuse, 0x4c, RZ ;  /* 0x0000004c02397824 */ /* 0x040fe400078e02ff */
[C---:B------:R-:W-:Y:S02]  /*19f0*/  IMAD R59, R2.reuse, 0x50, RZ ;  /* 0x00000050023b7824 */ /* 0x040fe400078e02ff */
[----:B------:R-:W-:Y:S01]  /*1a00*/  IMAD R196, R2, 0x15, RZ ;  /* 0x0000001502c47824 */ /* 0x000fe200078e02ff */
[----:B------:R-:W-:Y:S06]  /*1a10*/  @P6 BRA `(.L_x_5) ;  /* 0x0000000000186947 */ /* 0x000fec0003800000 */
[----:B------:R-:W-:Y:S01]  /*1a20*/  ELECT P0, URZ, PT ;  /* 0x0000000000ff782f */ /* 0x000fe20003800000 */
[----:B------:R-:W-:Y:S01]  /*1a30*/  IMAD.MOV.U32 R4, RZ, RZ, 0x1 ;  /* 0x00000001ff047424 */ /* 0x000fe200078e00ff */
[----:B------:R-:W-:Y:S01]  /*1a40*/  UMOV UR5, 0x40 ;  /* 0x0000004000057882 */ /* 0x000fe20000000000 */
[----:B------:R-:W-:Y:S01]  /*1a50*/  UVIRTCOUNT.DEALLOC.SMPOOL 0x80 ;  /* 0x000000800000784c */ /* 0x000fe20000000000 */
[----:B------:R-:W-:-:S09]  /*1a60*/  ULEA UR5, UR4, UR5, 0x18 ;  /* 0x0000000504057291 */ /* 0x000fd2000f8ec0ff */
[----:B------:R1:W-:Y:S03]  /*1a70*/  @P0 STS.U8 [UR5], R4 ;  /* 0x00000004ff000988 */ /* 0x0003e60008000005 */
.L_x_5:
[CC--:B------:R-:W-:Y:S01]  /*1a80*/  LEA R16, P0, R2.reuse, R20.reuse, 0x3 ;  /* 0x0000001402107211 */ /* 0x0c0fe200078018ff */
[C---:B------:R-:W-:Y:S01]  /*1a90*/  IMAD R63, R2.reuse, 0x58, RZ ;  /* 0x00000058023f7824 */ /* 0x040fe200078e02ff */
[CC--:B------:R-:W-:Y:S01]  /*1aa0*/  LEA.HI.X.SX32 R19, R2.reuse, R21.reuse, 0x2, P5 ;  /* 0x0000001502137211 */ /* 0x0c0fe200028f16ff */
[C---:B------:R-:W-:Y:S01]  /*1ab0*/  IMAD R198, R2.reuse, 0x16, RZ ;  /* 0x0000001602c67824 */ /* 0x040fe200078e02ff */
[-C--:B------:R-:W-:Y:S01]  /*1ac0*/  LEA.HI.X.SX32 R17, R169, R21.reuse, 0x2, P0 ;  /* 0x00000015a9117211 */ /* 0x080fe200000f16ff */
[C---:B------:R-:W-:Y:S01]  /*1ad0*/  IMAD R67, R2.reuse, 0x60, RZ ;  /* 0x0000006002437824 */ /* 0x040fe200078e02ff */
[CC--:B------:R-:W-:Y:S01]  /*1ae0*/  LEA R12, P0, R2.reuse, R20.reuse, 0x4 ;  /* 0x00000014020c7211 */ /* 0x0c0fe200078020ff */
[----:B------:R-:W-:Y:S01]  /*1af0*/  USHF.L.U32 UR4, UR7, 0x15, URZ ;  /* 0x0000001507047899 */ /* 0x000fe200080006ff */
[-C--:B------:R-:W-:Y:S01]  /*1b00*/  IADD3 R14, P5, PT, R171, R20.reuse, RZ ;  /* 0x00000014ab0e7210 */ /* 0x080fe20007fbe0ff */
[----:B------:R-:W-:Y:S01]  /*1b10*/  IMAD R73, R2, 0x68, RZ ;  /* 0x0000006802497824 */ /* 0x000fe200078e02ff */
[-C--:B------:R-:W-:Y:S01]  /*1b20*/  LEA.HI.X.SX32 R13, R168, R21.reuse, 0x2, P0 ;  /* 0x00000015a80d7211 */ /* 0x080fe200000f16ff */
[----:B------:R-:W-:Y:S01]  /*1b30*/  ULOP3.LUT UR4, UR4, 0x600000, URZ, 0xc0, !UPT ;  /* 0x0060000004047892 */ /* 0x000fe2000f8ec0ff */
[-C--:B------:R-:W-:Y:S01]  /*1b40*/  IADD3 R8, P0, PT, R175, R20.reuse, RZ ;  /* 0x00000014af087210 */ /* 0x080fe20007f1e0ff */
[----:B------:R-:W-:Y:S01]  /*1b50*/  IMAD R204, R2, 0x1a, RZ ;  /* 0x0000001a02cc7824 */ /* 0x000fe200078e02ff */
[-C--:B------:R-:W-:Y:S01]  /*1b60*/  LEA.HI.X.SX32 R15, R170, R21.reuse, 0x2, P5 ;  /* 0x00000015aa0f7211 */ /* 0x080fe200028f16ff */
[----:B------:R-:W-:Y:S01]  /*1b70*/  UIADD3 UR11, UPT, UPT, UR18, UR4, URZ ;  /* 0x00000004120b7290 */ /* 0x000fe2000fffe0ff */
[-C--:B------:R-:W-:Y:S01]  /*1b80*/  LEA.HI.X.SX32 R9, R174, R21.reuse, 0x2, P0 ;  /* 0x00000015ae097211 */ /* 0x080fe200000f16ff */
[C---:B------:R-:W-:Y:S01]  /*1b90*/  IMAD R61, R2.reuse, 0x54, RZ ;  /* 0x00000054023d7824 */ /* 0x040fe200078e02ff */
[CC--:B-1----:R-:W-:Y:S01]  /*1ba0*/  LEA R4, P0, R2.reuse, R20.reuse, 0x5 ;  /* 0x0000001402047211 */ /* 0x0c2fe200078028ff */
[C---:B------:R-:W-:Y:S01]  /*1bb0*/  IMAD R65, R2.reuse, 0x5c, RZ ;  /* 0x0000005c02417824 */ /* 0x040fe200078e02ff */
[-C--:B------:R-:W-:Y:S01]  /*1bc0*/  IADD3 R10, P5, PT, R173, R20.reuse, RZ ;  /* 0x00000014ad0a7210 */ /* 0x080fe20007fbe0ff */
[----:B------:R-:W-:Y:S01]  /*1bd0*/  IMAD R200, R2, 0x17, RZ ;  /* 0x0000001702c87824 */ /* 0x000fe200078e02ff */
[-C--:B------:R-:W-:Y:S01]  /*1be0*/  LEA.HI.X.SX32 R5, R178, R21.reuse, 0x2, P0 ;  /* 0x00000015b2057211 */ /* 0x080fe200000f16ff */
[----:B------:R-:W-:Y:S01]  /*1bf0*/  IMAD R69, R2, 0x64, RZ ;  /* 0x0000006402457824 */ /* 0x000fe200078e02ff */
[-C--:B------:R-:W-:Y:S01]  /*1c00*/  IADD3 R38, P0, PT, R39, R20.reuse, RZ ;  /* 0x0000001427267210 */ /* 0x080fe20007f1e0ff */
[----:B------:R-:W-:Y:S01]  /*1c10*/  STTM.x64 tmem[UR11], RZ ;  /* 0x000000ff000079ed */ /* 0x000fe2000834000b */
[-C--:B------:R-:W-:Y:S01]  /*1c20*/  LEA.HI.X.SX32 R11, R172, R21.reuse, 0x2, P5 ;  /* 0x00000015ac0b7211 */ /* 0x080fe200028f16ff */
[----:B------:R-:W1:Y:S01]  /*1c30*/  FENCE.VIEW.ASYNC.T ;  /* 0x00000000000073c6 */ /* 0x000e620000000200 */
[-C--:B------:R-:W-:Y:S01]  /*1c40*/  LEA.HI.X.SX32 R39, R180, R21.reuse, 0x2, P0 ;  /* 0x00000015b4277211 */ /* 0x080fe200000f16ff */
[----:B------:R-:W-:Y:S01]  /*1c50*/  UIADD3 UR8, UPT, UPT, UR10, 0xe000, URZ ;  /* 0x0000e0000a087890 */ /* 0x000fe2000fffe0ff */
[-C--:B------:R-:W-:Y:S01]  /*1c60*/  IADD3 R42, P0, PT, R43, R20.reuse, RZ ;  /* 0x000000142b2a7210 */ /* 0x080fe20007f1e0ff */
[C---:B------:R-:W-:Y:S01]  /*1c70*/  IMAD R202, R2.reuse, 0x19, RZ ;  /* 0x0000001902ca7824 */ /* 0x040fe200078e02ff */
[-C--:B------:R-:W-:Y:S01]  /*1c80*/  IADD3 R6, P5, PT, R177, R20.reuse, RZ ;  /* 0x00000014b1067210 */ /* 0x080fe20007fbe0ff */
[C---:B------:R-:W-:Y:S01]  /*1c90*/  IMAD R75, R2.reuse, 0x6c, RZ ;  /* 0x0000006c024b7824 */ /* 0x040fe200078e02ff */
[-C--:B------:R-:W-:Y:S01]  /*1ca0*/  LEA.HI.X.SX32 R43, R171, R21.reuse, 0x2, P0 ;  /* 0x00000015ab2b7211 */ /* 0x080fe200000f16ff */
[C---:B------:R-:W-:Y:S01]  /*1cb0*/  IMAD R206, R2.reuse, 0x1b, RZ ;  /* 0x0000001b02ce7824 */ /* 0x040fe200078e02ff */
[-C--:B------:R-:W-:Y:S01]  /*1cc0*/  IADD3 R46, P0, PT, R47, R20.reuse, RZ ;  /* 0x000000142f2e7210 */ /* 0x080fe20007f1e0ff */
[----:B------:R-:W-:Y:S01]  /*1cd0*/  IMAD R83, R2, 0x70, RZ ;  /* 0x0000007002537824 */ /* 0x000fe200078e02ff */
[-C--:B------:R-:W-:Y:S01]  /*1ce0*/  LEA.HI.X.SX32 R7, R176, R21.reuse, 0x2, P5 ;  /* 0x00000015b0077211 */ /* 0x080fe200028f16ff */
[----:B------:R-:W-:Y:S01]  /*1cf0*/  IMAD R85, R2, 0x74, RZ ;  /* 0x0000007402557824 */ /* 0x000fe200078e02ff */
[-C--:B------:R-:W-:Y:S01]  /*1d00*/  LEA.HI.X.SX32 R47, R184, R21.reuse, 0x2, P0 ;  /* 0x00000015b82f7211 */ /* 0x080fe200000f16ff */
[C---:B------:R-:W-:Y:S01]  /*1d10*/  IMAD R166, R2.reuse, 0x1d, RZ ;  /* 0x0000001d02a67824 */ /* 0x040fe200078e02ff */
[CC--:B------:R-:W-:Y:S01]  /*1d20*/  LEA R50, P0, R2.reuse, R20.reuse, 0x6 ;  /* 0x0000001402327211 */ /* 0x0c0fe200078030ff */
[C---:B------:R-:W-:Y:S01]  /*1d30*/  IMAD R113, R2.reuse, 0x78, RZ ;  /* 0x0000007802717824 */ /* 0x040fe200078e02ff */
[-C--:B------:R-:W-:Y:S01]  /*1d40*/  IADD3 R36, P5, PT, R37, R20.reuse, RZ ;  /* 0x0000001425247210 */ /* 0x080fe20007fbe0ff */
[----:B------:R-:W-:Y:S01]  /*1d50*/  IMAD R164, R2, 0x1e, RZ ;  /* 0x0000001e02a47824 */ /* 0x000fe200078e02ff */
[-C--:B------:R-:W-:Y:S01]  /*1d60*/  LEA.HI.X.SX32 R51, R188, R21.reuse, 0x2, P0 ;  /* 0x00000015bc337211 */ /* 0x080fe200000f16ff */
[C---:B------:R-:W-:Y:S01]  /*1d70*/  IMAD R115, R2.reuse, 0x7c, RZ ;  /* 0x0000007c02737824 */ /* 0x040fe200078e02ff */
[-C--:B------:R-:W-:Y:S01]  /*1d80*/  IADD3 R54, P0, PT, R55, R20.reuse, RZ ;  /* 0x0000001437367210 */ /* 0x080fe20007f1e0ff */
[----:B------:R-:W-:Y:S01]  /*1d90*/  IMAD R162, R2, 0x1f, RZ ;  /* 0x0000001f02a27824 */ /* 0x000fe200078e02ff */
[-C--:B------:R-:W-:Y:S01]  /*1da0*/  LEA.HI.X.SX32 R37, R179, R21.reuse, 0x2, P5 ;  /* 0x00000015b3257211 */ /* 0x080fe200028f16ff */
[C---:B------:R-:W-:Y:S01]  /*1db0*/  VIADD R22, R167.reuse, 0xfffffffb ;  /* 0xfffffffba7167836 */ /* 0x040fe20000000000 */
[-C--:B------:R-:W-:Y:S01]  /*1dc0*/  LEA.HI.X.SX32 R55, R192, R21.reuse, 0x2, P0 ;  /* 0x00000015c0377211 */ /* 0x080fe200000f16ff */
[----:B------:R-:W-:Y:S01]  /*1dd0*/  VIADD R23, R167, 0xfffffff9 ;  /* 0xfffffff9a7177836 */ /* 0x000fe20000000000 */
[-C--:B------:R-:W-:Y:S01]  /*1de0*/  IADD3 R58, P0, PT, R59, R20.reuse, RZ ;  /* 0x000000143b3a7210 */ /* 0x080fe20007f1e0ff */
[----:B------:R-:W-:Y:S01]  /*1df0*/  VIADD R27, R167, 0xffffffe4 ;  /* 0xffffffe4a71b7836 */ /* 0x000fe20000000000 */
[-C--:B------:R-:W-:Y:S01]  /*1e00*/  IADD3 R40, P5, PT, R41, R20.reuse, RZ ;  /* 0x0000001429287210 */ /* 0x080fe20007fbe0ff */
[----:B------:R-:W-:Y:S01]  /*1e10*/  VIADD R31, R167, 0xffffffe6 ;  /* 0xffffffe6a71f7836 */ /* 0x000fe20000000000 */
[-C--:B------:R-:W-:Y:S01]  /*1e20*/  LEA.HI.X.SX32 R59, R173, R21.reuse, 0x2, P0 ;  /* 0x00000015ad3b7211 */ /* 0x080fe200000f16ff */
[----:B------:R-:W-:Y:S01]  /*1e30*/  VIADD R30, R167, 0xffffffe7 ;  /* 0xffffffe7a71e7836 */ /* 0x000fe20000000000 */
[-C--:B------:R-:W-:Y:S01]  /*1e40*/  IADD3 R62, P0, PT, R63, R20.reuse, RZ ;  /* 0x000000143f3e7210 */ /* 0x080fe20007f1e0ff */
[----:B------:R-:W-:Y:S01]  /*1e50*/  VIADD R34, R167, 0xfffffff4 ;  /* 0xfffffff4a7227836 */ /* 0x000fe20000000000 */
        /* <DEDUP_REMOVED lines=15> */
[C---:B------:R-:W-:Y:S01]  /*1f50*/  VIADD R93, R167.reuse, 0xffffffd2 ;  /* 0xffffffd2a75d7836 */ /* 0x040fe20000000000 */
[-C--:B------:R-:W-:Y:S01]  /*1f60*/  LEA.HI.X.SX32 R73, R204, R21.reuse, 0x2, P0 ;  /* 0x00000015cc497211 */ /* 0x080fe200000f16ff */
[C---:B------:R-:W-:Y:S01]  /*1f70*/  VIADD R163, R167.reuse, 0xffffffc0 ;  /* 0xffffffc0a7a37836 */ /* 0x040fe20000000000 */
[-C--:B------:R-:W-:Y:S01]  /*1f80*/  LEA.HI.X.SX32 R49, R186, R21.reuse, 0x2, P5 ;  /* 0x00000015ba317211 */ /* 0x080fe200028f16ff */
[----:B------:R-:W-:Y:S01]  /*1f90*/  VIADD R160, R167, 0x1f ;  /* 0x0000001fa7a07836 */ /* 0x000fe20000000000 */
[C---:B------:R-:W-:Y:S01]  /*1fa0*/  ISETP.NE.U32.AND P0, PT, R124.reuse, RZ, PT ;  /* 0x000000ff7c00720c */ /* 0x040fe20003f05070 */
[----:B------:R-:W-:Y:S01]  /*1fb0*/  IMAD.SHL.U32 R125, R124, 0x4, RZ ;  /* 0x000000047c7d7824 */ /* 0x000fe200078e00ff */
[-C--:B------:R-:W-:Y:S01]  /*1fc0*/  IADD3 R52, P5, PT, R53, R20.reuse, RZ ;  /* 0x0000001435347210 */ /* 0x080fe20007fbe0ff */
[----:B------:R-:W-:Y:S01]  /*1fd0*/  IMAD.SHL.U32 R145, R2, 0x20, RZ ;  /* 0x0000002002917824 */ /* 0x000fe200078e00ff */
[----:B------:R-:W-:Y:S01]  /*1fe0*/  LEA R165, R124, UR10, 0x7 ;  /* 0x0000000a7ca57c11 */ /* 0x000fe2000f8e38ff */
[----:B------:R-:W-:Y:S01]  /*1ff0*/  UIADD3 UR19, UPT, UPT, UR18, 0x40, URZ ;  /* 0x0000004012137890 */ /* 0x000fe2000fffe0ff */
[----:B------:R-:W-:Y:S01]  /*2000*/  LEA.HI.X.SX32 R53, R190, R21, 0x2, P5 ;  /* 0x00000015be357211 */ /* 0x000fe200028f16ff */
[----:B------:R-:W-:Y:S01]  /*2010*/  IMAD.SHL.U32 R127, R145, 0x4, RZ ;  /* 0x00000004917f7824 */ /* 0x000fe200078e00ff */
[----:B-1----:R-:W-:Y:S01]  /*2020*/  BAR.SYNC.DEFER_BLOCKING 0x0 ;  /* 0x0000000000007b1d */ /* 0x002fe20000010000 */
[----:B------:R-:W-:Y:S01]  /*2030*/  IADD3 R56, P5, PT, R57, R20, RZ ;  /* 0x0000001439387210 */ /* 0x000fe20007fbe0ff */
[----:B------:R-:W-:Y:S01]  /*2040*/  VIADD R187, R167, 0xffffffbc ;  /* 0xffffffbca7bb7836 */ /* 0x000fe20000000000 */
[----:B------:R-:W-:-:S02]  /*2050*/  LOP3.LUT R126, R128, 0x1f, RZ, 0xc0, !PT ;  /* 0x0000001f807e7812 */ /* 0x000fc400078ec0ff */
[----:B------:R-:W-:Y:S01]  /*2060*/  LEA.HI.X.SX32 R57, R194, R21, 0x2, P5 ;  /* 0x00000015c2397211 */ /* 0x000fe200028f16ff */
[----:B------:R-:W-:Y:S01]  /*2070*/  VOTEU.ALL UP0, P0 ;  /* 0x0000000000ff7886 */ /* 0x000fe20000000000 */
[-C--:B------:R-:W-:Y:S01]  /*2080*/  IADD3 R60, P5, PT, R61, R20.reuse, RZ ;  /* 0x000000143d3c7210 */ /* 0x080fe20007fbe0ff */
[----:B------:R-:W-:Y:S01]  /*2090*/  VOTEU.ALL UP1, P0 ;  /* 0x0000000000ff7886 */ /* 0x000fe20000020000 */
[----:B------:R-:W-:Y:S01]  /*20a0*/  ISETP.GT.AND P6, PT, R160, 0x1f, PT ;  /* 0x0000001fa000780c */ /* 0x000fe20003fc4270 */
[----:B------:R-:W-:Y:S01]  /*20b0*/  IMAD R161, R126, R3, RZ ;  /* 0x000000037ea17224 */ /* 0x000fe200078e02ff */
[----:B------:R-:W-:Y:S01]  /*20c0*/  LEA.HI.X.SX32 R61, R196, R21, 0x2, P5 ;  /* 0x00000015c43d7211 */ /* 0x000fe200028f16ff */
[----:B------:R-:W-:Y:S01]  /*20d0*/  IMAD.SHL.U32 R3, R3, 0x20, RZ ;  /* 0x0000002003037824 */ /* 0x000fe200078e00ff */
[----:B------:R-:W-:Y:S01]  /*20e0*/  IADD3 R64, P5, PT, R65, R20, RZ ;  /* 0x0000001441407210 */ /* 0x000fe20007fbe0ff */
[----:B------:R-:W-:-:S04]  /*20f0*/  @!UP0 UIADD3 UR12, UPT, UPT, -UR6, 0x100000, URZ ;  /* 0x00100000060c8890 */ /* 0x000fc8000fffe1ff */
[----:B------:R-:W-:Y:S02]  /*2100*/  @!UP0 USHF.L.U32 UR13, UR12, 0xb, URZ ;  /* 0x0000000b0c0d8899 */ /* 0x000fe400080006ff */
[----:B------:R-:W-:Y:S01]  /*2110*/  @!UP0 USHF.L.U32 UR12, UR12, 0x1, URZ ;  /* 0x000000010c0c8899 */ /* 0x000fe200080006ff */
[----:B------:R-:W-:Y:S02]  /*2120*/  LEA.HI.X.SX32 R65, R200, R21, 0x2, P5 ;  /* 0x00000015c8417211 */ /* 0x000fe400028f16ff */
[----:B------:R-:W-:Y:S01]  /*2130*/  IADD3 R68, P5, PT, R69, R20, RZ ;  /* 0x0000001445447210 */ /* 0x000fe20007fbe0ff */
[----:B------:R-:W-:-:S04]  /*2140*/  @!UP0 UIADD3 UR4, UPT, UPT, -UR6, 0x100000, URZ ;  /* 0x0010000006048890 */ /* 0x000fc8000fffe1ff */
[----:B------:R-:W-:Y:S02]  /*2150*/  @!UP0 USHF.L.U32 UR5, UR4, 0xb, URZ ;  /* 0x0000000b04058899 */ /* 0x000fe400080006ff */
[----:B------:R-:W-:Y:S01]  /*2160*/  @!UP0 USHF.L.U32 UR4, UR4, 0x1, URZ ;  /* 0x0000000104048899 */ /* 0x000fe200080006ff */
[----:B------:R-:W-:Y:S01]  /*2170*/  VOTEU.ALL UP0, P0 ;  /* 0x0000000000ff7886 */ /* 0x000fe20000000000 */
[-C--:B------:R-:W-:Y:S02]  /*2180*/  LEA.HI.X.SX32 R69, R202, R21.reuse, 0x2, P5 ;  /* 0x00000015ca457211 */ /* 0x080fe400028f16ff */
[----:B------:R-:W-:Y:S01]  /*2190*/  IADD3 R74, P5, PT, R75, R20, RZ ;  /* 0x000000144b4a7210 */ /* 0x000fe20007fbe0ff */
[----:B------:R-:W1:Y:S02]  /*21a0*/  FENCE.VIEW.ASYNC.S ;  /* 0x00000000000073c6 */ /* 0x000e640000000000 */
[----:B-1----:R-:W1:Y:S02]  /*21b0*/  @!UP0 SYNCS.EXCH.64 URZ, [UR8], UR12 ;  /* 0x0000000c08ff85b2 */ /* 0x002e640008000100 */
[----:B-1----:R-:W-:Y:S01]  /*21c0*/  BAR.SYNC.DEFER_BLOCKING 0x0 ;  /* 0x0000000000007b1d */ /* 0x002fe20000010000 */
[----:B------:R-:W-:-:S02]  /*21d0*/  LEA.HI.X.SX32 R75, R206, R21, 0x2, P5 ;  /* 0x00000015ce4b7211 */ /* 0x000fc400028f16ff */
[-C--:B------:R-:W-:Y:S02]  /*21e0*/  IADD3 R82, P5, PT, R83, R20.reuse, RZ ;  /* 0x0000001453527210 */ /* 0x080fe40007fbe0ff */
[----:B------:R-:W-:Y:S02]  /*21f0*/  SHF.R.S32.HI R140, RZ, 0x1f, R145 ;  /* 0x0000001fff8c7819 */ /* 0x000fe40000011491 */
[-C--:B------:R-:W-:Y:S02]  /*2200*/  LEA.HI.X.SX32 R83, R177, R21.reuse, 0x2, P5 ;  /* 0x00000015b1537211 */ /* 0x080fe400028f16ff */
[----:B------:R-:W-:Y:S02]  /*2210*/  IADD3 R84, P5, PT, R85, R20, RZ ;  /* 0x0000001455547210 */ /* 0x000fe40007fbe0ff */
[----:B------:R-:W-:Y:S02]  /*2220*/  SHF.L.U64.HI R129, R145, 0x2, R140 ;  /* 0x0000000291817819 */ /* 0x000fe4000001028c */
[----:B------:R-:W-:-:S02]  /*2230*/  LEA.HI.X.SX32 R85, R166, R21, 0x2, P5 ;  /* 0x00000015a6557211 */ /* 0x000fc400028f16ff */
[----:B------:R-:W-:-:S04]  /*2240*/  IADD3 R112, P5, PT, R113, R20, RZ ;  /* 0x0000001471707210 */ /* 0x000fc80007fbe0ff */
[-C--:B------:R-:W-:Y:S02]  /*2250*/  LEA.HI.X.SX32 R113, R164, R21.reuse, 0x2, P5 ;  /* 0x00000015a4717211 */ /* 0x080fe400028f16ff */
[----:B------:R-:W-:Y:S01]  /*2260*/  IADD3 R114, P5, PT, R115, R20, RZ ;  /* 0x0000001473727210 */ /* 0x000fe20007fbe0ff */
[----:B------:R1:W2:Y:S03]  /*2270*/  @!UP1 SYNCS.EXCH.64 URZ, [UR10+0xe008], UR4 ;  /* 0x00e008040aff95b2 */ /* 0x0002a60008000100 */
[----:B------:R-:W-:Y:S01]  /*2280*/  LEA.HI.X.SX32 R115, R162, R21, 0x2, P5 ;  /* 0x00000015a2737211 */ /* 0x000fe200028f16ff */
[----:B------:R-:W-:Y:S01]  /*2290*/  @!PT LDS RZ, [RZ] ;  /* 0x00000000fffff984 */ /* 0x000fe20000000800 */
[----:B------:R-:W-:Y:S01]  /*22a0*/  @!PT LDS RZ, [RZ] ;  /* 0x00000000fffff984 */ /* 0x000fe20000000800 */
[----:B------:R-:W-:Y:S01]  /*22b0*/  @!PT LDS RZ, [RZ] ;  /* 0x00000000fffff984 */ /* 0x000fe20000000800 */
[----:B--2---:R2:W-:Y:S01]  /*22c0*/  LDGSTS.E [R165], desc[UR16][R20.64], !P4 ;  /* 0x0000000014a57fae */ /* 0x0045e2000e1a1010 */
[----:B------:R-:W-:Y:S01]  /*22d0*/  ISETP.GE.U32.AND P5, PT, R22, 0x7fffffdc, PT ;  /* 0x7fffffdc1600780c */ /* 0x000fe20003fa6070 */
[----:B------:R-:W-:Y:S02]  /*22e0*/  VIADD R22, R167, 0xfffffffa ;  /* 0xfffffffaa7167836 */ /* 0x000fe40000000000 */
[----:B------:R3:W-:Y:S01]  /*22f0*/  LDGSTS.E [R165+0x4], desc[UR16][R18.64], !P2 ;  /* 0x0000400012a57fae */ /* 0x0007e2000d1a1010 */
[----:B------:R-:W-:Y:S01]  /*2300*/  ISETP.GE.U32.AND P2, PT, R23, 0x7fffffda, PT ;  /* 0x7fffffda1700780c */ /* 0x000fe20003f46070 */
[C---:B------:R-:W-:Y:S01]  /*2310*/  VIADD R23, R167.reuse, 0xfffffff7 ;  /* 0xfffffff7a7177836 */ /* 0x040fe20000000000 */
[----:B------:R-:W-:Y:S01]  /*2320*/  ISETP.GE.U32.AND P4, PT, R22, 0x7fffffdb, PT ;  /* 0x7fffffdb1600780c */ /* 0x000fe20003f86070 */
[----:B------:R-:W-:Y:S01]  /*2330*/  VIADD R22, R167, 0xfffffff8 ;  /* 0xfffffff8a7167836 */ /* 0x000fe20000000000 */
[----:B------:R4:W-:Y:S01]  /*2340*/  LDGSTS.E [R165+0x8], desc[UR16][R16.64], !P1 ;  /* 0x0000800010a57fae */ /* 0x0009e2000c9a1010 */
[----:B-1----:R-:W1:Y:S01]  /*2350*/  LDCU UR4, c[0x0][0x3b0] ;  /* 0x00007600ff0477ac */ /* 0x002e620008000800 */
[----:B--2---:R-:W-:-:S02]  /*2360*/  IMAD.WIDE R20, R145, 0x4, R20 ;  /* 0x0000000491147825 */ /* 0x004fc400078e0214 */
[----:B------:R-:W-:Y:S01]  /*2370*/  ISETP.GE.U32.AND P1, PT, R22, 0x7fffffd9, PT ;  /* 0x7fffffd91600780c */ /* 0x000fe20003f26070 */
[----:B------:R2:W-:Y:S01]  /*2380*/  LDGSTS.E [R165+0xc], desc[UR16][R14.64], !P3 ;  /* 0x0000c0000ea57fae */ /* 0x0005e2000d9a1010 */
[----:B------:R-:W-:Y:S01]  /*2390*/  ISETP.GE.U32.AND P3, PT, R23, 0x7fffffd8, PT ;  /* 0x7fffffd81700780c */ /* 0x000fe20003f66070 */
[C---:B------:R-:W-:Y:S02]  /*23a0*/  VIADD R22, R167.reuse, 0xfffffff6 ;  /* 0xfffffff6a7167836 */ /* 0x040fe40000000000 */
[----:B------:R-:W-:Y:S01]  /*23b0*/  VIADD R23, R167, 0xfffffff5 ;  /* 0xfffffff5a7177836 */ /* 0x000fe20000000000 */
[----:B------:R5:W-:Y:S01]  /*23c0*/  LDGSTS.E [R165+0x10], desc[UR16][R12.64], !P5 ;  /* 0x000100000ca57fae */ /* 0x000be2000e9a1010 */
[----:B---3--:R-:W-:Y:S01]  /*23d0*/  IMAD.WIDE R18, R145, 0x4, R18 ;  /* 0x0000000491127825 */ /* 0x008fe200078e0212 */
[----:B------:R-:W-:Y:S02]  /*23e0*/  ISETP.GE.U32.AND P5, PT, R22, 0x7fffffd7, PT ;  /* 0x7fffffd71600780c */ /* 0x000fe40003fa6070 */
[----:B------:R3:W-:Y:S01]  /*23f0*/  LDGSTS.E [R165+0x14], desc[UR16][R10.64], !P4 ;  /* 0x000140000aa57fae */ /* 0x0007e2000e1a1010 */
[----:B------:R-:W-:Y:S01]  /*2400*/  VIADD R22, R167, 0xffffffed ;  /* 0xffffffeda7167836 */ /* 0x000fe20000000000 */
[----:B------:R-:W-:Y:S01]  /*2410*/  ISETP.GE.U32.AND P4, PT, R23, 0x7fffffd6, PT ;  /* 0x7fffffd61700780c */ /* 0x000fe20003f86070 */
[----:B------:R-:W-:Y:S01]  /*2420*/  VIADD R23, R167, 0xffffffec ;  /* 0xffffffeca7177836 */ /* 0x000fe20000000000 */
[----:B------:R2:W-:Y:S01]  /*2430*/  LDGSTS.E [R165+0x18], desc[UR16][R8.64], !P2 ;  /* 0x0001800008a57fae */ /* 0x0005e2000d1a1010 */
[----:B-1----:R-:W-:-:S02]  /*2440*/  IMAD R159, R159, UR4, RZ ;  /* 0x000000049f9f7c24 */ /* 0x002fc4000f8e02ff */
[----:B------:R-:W-:Y:S01]  /*2450*/  IMAD R157, R157, UR4, RZ ;  /* 0x000000049d9d7c24 */ /* 0x000fe2000f8e02ff */
[----:B------:R1:W-:Y:S01]  /*2460*/  LDGSTS.E [R165+0x1c], desc[UR16][R6.64], !P1 ;  /* 0x0001c00006a57fae */ /* 0x0003e2000c9a1010 */
[----:B------:R-:W-:Y:S01]  /*2470*/  ISETP.GE.U32.AND P1, PT, R22, 0x7fffffce, PT ;  /* 0x7fffffce1600780c */ /* 0x000fe20003f26070 */
[----:B------:R-:W-:Y:S01]  /*2480*/  VIADD R22, R167, 0xffffffee ;  /* 0xffffffeea7167836 */ /* 0x000fe20000000000 */
[----:B------:R-:W-:Y:S01]  /*2490*/  ISETP.GE.U32.AND P2, PT, R23, 0x7fffffcd, PT ;  /* 0x7fffffcd1700780c */ /* 0x000fe20003f46070 */
[----:B------:R-:W-:Y:S01]  /*24a0*/  VIADD R23, R167, 0xffffffe8 ;  /* 0xffffffe8a7177836 */ /* 0x000fe20000000000 */
[----:B------:R1:W-:Y:S01]  /*24b0*/  LDGSTS.E [R165+0x20], desc[UR16][R4.64], !P3 ;  /* 0x0002000004a57fae */ /* 0x0003e2000d9a1010 */
[----:B------:R-:W-:Y:S01]  /*24c0*/  SEL R26, RZ, 0x1fffe, P1 ;  /* 0x0001fffeff1a7807 */ /* 0x000fe20000800000 */
[----:B------:R-:W-:Y:S01]  /*24d0*/  IMAD R155, R155, UR4, RZ ;  /* 0x000000049b9b7c24 */ /* 0x000fe2000f8e02ff */
[----:B------:R-:W-:Y:S01]  /*24e0*/  ISETP.GE.U32.AND P3, PT, R22, 0x7fffffcf, PT ;  /* 0x7fffffcf1600780c */ /* 0x000fe20003f66070 */
[----:B------:R-:W-:Y:S01]  /*24f0*/  VIADD R22, R167, 0xffffffe9 ;  /* 0xffffffe9a7167836 */ /* 0x000fe20000000000 */
[----:B------:R-:W-:Y:S01]  /*2500*/  SEL R25, RZ, 0x1, P2 ;  /* 0x00000001ff197807 */ /* 0x000fe20001000000 */
[----:B------:R1:W-:Y:S01]  /*2510*/  LDGSTS.E [R165+0x24], desc[UR16][R36.64], !P5 ;  /* 0x0002400024a57fae */ /* 0x0003e2000e9a1010 */
[----:B------:R-:W-:Y:S01]  /*2520*/  ISETP.GE.U32.AND P2, PT, R23, 0x7fffffc9, PT ;  /* 0x7fffffc91700780c */ /* 0x000fe20003f46070 */
[C---:B------:R-:W-:Y:S01]  /*2530*/  VIADD R23, R167.reuse, 0xffffffea ;  /* 0xffffffeaa7177836 */ /* 0x040fe20000000000 */
[----:B------:R-:W-:Y:S01]  /*2540*/  ISETP.GE.U32.AND P1, PT, R22, 0x7fffffca, PT ;  /* 0x7fffffca1600780c */ /* 0x000fe20003f26070 */
[----:B------:R-:W-:Y:S01]  /*2550*/  VIADD R22, R167, 0xffffffeb ;  /* 0xffffffeba7167836 */ /* 0x000fe20000000000 */
[----:B------:R-:W-:Y:S01]  /*2560*/  SEL R24, RZ, 0x4, P3 ;  /* 0x00000004ff187807 */ /* 0x000fe20001800000 */
[----:B------:R-:W-:Y:S01]  /*2570*/  IMAD.IADD R26, R25, 0x1, R26 ;  /* 0x00000001191a7824 */ /* 0x000fe200078e021a */
[----:B------:R-:W-:Y:S01]  /*2580*/  ISETP.GE.U32.AND P3, PT, R23, 0x7fffffcb, PT ;  /* 0x7fffffcb1700780c */ /* 0x000fe20003f66070 */
[----:B------:R-:W-:Y:S01]  /*2590*/  VIADD R23, R167, 0xffffffe5 ;  /* 0xffffffe5a7177836 */ /* 0x000fe20000000000 */
[----:B------:R-:W-:Y:S01]  /*25a0*/  SEL R28, RZ, 0x1, P2 ;  /* 0x00000001ff1c7807 */ /* 0x000fe20001000000 */
[----:B------:R1:W-:Y:S01]  /*25b0*/  LDGSTS.E [R165+0x28], desc[UR16][R38.64], !P4 ;  /* 0x0002800026a57fae */ /* 0x0003e2000e1a1010 */
[----:B------:R-:W-:Y:S01]  /*25c0*/  ISETP.GE.U32.AND P2, PT, R22, 0x7fffffcc, PT ;  /* 0x7fffffcc1600780c */ /* 0x000fe20003f46070 */
[----:B------:R-:W-:Y:S01]  /*25d0*/  IMAD R153, R153, UR4, RZ ;  /* 0x0000000499997c24 */ /* 0x000fe2000f8e02ff */
[----:B------:R-:W-:Y:S01]  /*25e0*/  SEL R22, RZ, 0x4, P3 ;  /* 0x00000004ff167807 */ /* 0x000fe20001800000 */
[----:B------:R-:W-:Y:S01]  /*25f0*/  IMAD R151, R151, UR4, RZ ;  /* 0x0000000497977c24 */ /* 0x000fe2000f8e02ff */
[----:B------:R-:W-:Y:S01]  /*2600*/  ISETP.GE.U32.AND P3, PT, R23, 0x7fffffc6, PT ;  /* 0x7fffffc61700780c */ /* 0x000fe20003f66070 */
[----:B------:R-:W-:Y:S01]  /*2610*/  VIADD R23, R167, 0xffffffe1 ;  /* 0xffffffe1a7177836 */ /* 0x000fe20000000000 */
[----:B------:R-:W-:Y:S01]  /*2620*/  SEL R29, RZ, 0x1fffe, P1 ;  /* 0x0001fffeff1d7807 */ /* 0x000fe20000800000 */
[----:B------:R-:W-:Y:S01]  /*2630*/  IMAD R150, R150, UR4, RZ ;  /* 0x0000000496967c24 */ /* 0x000fe2000f8e02ff */
[----:B------:R-:W-:Y:S01]  /*2640*/  ISETP.GE.U32.AND P1, PT, R27, 0x7fffffc5, PT ;  /* 0x7fffffc51b00780c */ /* 0x000fe20003f26070 */
[----:B------:R-:W-:Y:S01]  /*2650*/  IMAD R149, R149, UR4, RZ ;  /* 0x0000000495957c24 */ /* 0x000fe2000f8e02ff */
[----:B------:R-:W-:Y:S01]  /*2660*/  SEL R27, RZ, 0x7fff8, P2 ;  /* 0x0007fff8ff1b7807 */ /* 0x000fe20001000000 */
[----:B------:R-:W-:Y:S01]  /*2670*/  IMAD.IADD R28, R28, 0x1, R29 ;  /* 0x000000011c1c7824 */ /* 0x000fe200078e021d */
[----:B------:R-:W-:Y:S01]  /*2680*/  ISETP.GE.U32.AND P2, PT, R31, 0x7fffffc7, PT ;  /* 0x7fffffc71f00780c */ /* 0x000fe20003f46070 */
[----:B------:R-:W-:Y:S01]  /*2690*/  VIADD R31, R167, 0xffffffe2 ;  /* 0xffffffe2a71f7836 */ /* 0x000fe20000000000 */
[----:B------:R-:W-:Y:S01]  /*26a0*/  SEL R33, RZ, 0x1fffe, P3 ;  /* 0x0001fffeff217807 */ /* 0x000fe20001800000 */
[----:B------:R-:W-:Y:S01]  /*26b0*/  IMAD R148, R148, UR4, RZ ;  /* 0x0000000494947c24 */ /* 0x000fe2000f8e02ff */
[----:B------:R-:W-:Y:S01]  /*26c0*/  SEL R32, RZ, 0x1, P1 ;  /* 0x00000001ff207807 */ /* 0x000fe20000800000 */
[----:B------:R-:W-:Y:S01]  /*26d0*/  IMAD R158, R158, UR4, RZ ;  /* 0x000000049e9e7c24 */ /* 0x000fe2000f8e02ff */
[----:B------:R-:W-:Y:S01]  /*26e0*/  ISETP.GE.U32.AND P3, PT, R23, 0x7fffffc2, PT ;  /* 0x7fffffc21700780c */ /* 0x000fe20003f66070 */
[----:B------:R-:W-:Y:S01]  /*26f0*/  VIADD R23, R167, 0xffffffe0 ;  /* 0xffffffe0a7177836 */ /* 0x000fe20000000000 */
[----:B------:R-:W-:Y:S01]  /*2700*/  ISETP.GE.U32.AND P1, PT, R30, 0x7fffffc8, PT ;  /* 0x7fffffc81e00780c */ /* 0x000fe20003f26070 */
[----:B------:R-:W-:Y:S01]  /*2710*/  IMAD.IADD R32, R32, 0x1, R33 ;  /* 0x0000000120207824 */ /* 0x000fe200078e0221 */
[----:B------:R-:W-:Y:S01]  /*2720*/  SEL R30, RZ, 0x4, P2 ;  /* 0x00000004ff1e7807 */ /* 0x000fe20001000000 */
[----:B------:R-:W-:Y:S01]  /*2730*/  IMAD R156, R156, UR4, RZ ;  /* 0x000000049c9c7c24 */ /* 0x000fe2000f8e02ff */
[----:B------:R-:W-:Y:S01]  /*2740*/  ISETP.GE.U32.AND P2, PT, R31, 0x7fffffc3, PT ;  /* 0x7fffffc31f00780c */ /* 0x000fe20003f46070 */
[----:B------:R-:W-:Y:S01]  /*2750*/  IMAD R154, R154, UR4, RZ ;  /* 0x000000049a9a7c24 */ /* 0x000fe2000f8e02ff */
        /* <DEDUP_REMOVED lines=11> */
[----:B----4-:R-:W-:Y:S01]  /*2810*/  IMAD.WIDE R16, R145, 0x4, R16 ;  /* 0x0000000491107825 */ /* 0x010fe200078e0210 */
[----:B------:R-:W-:-:S02]  /*2820*/  SEL R35, RZ, 0x1, P1 ;  /* 0x00000001ff237807 */ /* 0x000fc40000800000 */
[----:B------:R-:W-:Y:S01]  /*2830*/  SEL R29, RZ, 0x7fff8, P2 ;  /* 0x0007fff8ff1d7807 */ /* 0x000fe20001000000 */
[----:B--2---:R-:W-:Y:S01]  /*2840*/  IMAD.WIDE R14, R145, 0x4, R14 ;  /* 0x00000004910e7825 */ /* 0x004fe200078e020e */
[----:B------:R-:W-:Y:S02]  /*2850*/  LOP3.LUT R28, R28, 0x3, RZ, 0xc0, !PT ;  /* 0x000000031c1c7812 */ /* 0x000fe400078ec0ff */
[----:B------:R-:W-:Y:S01]  /*2860*/  LOP3.LUT R32, R32, 0x3, RZ, 0xc0, !PT ;  /* 0x0000000320207812 */ /* 0x000fe200078ec0ff */
[----:B------:R-:W-:Y:S01]  /*2870*/  IMAD.IADD R35, R35, 0x1, R70 ;  /* 0x0000000123237824 */ /* 0x000fe200078e0246 */
[----:B------:R-:W-:Y:S01]  /*2880*/  IADD3 R22, PT, PT, R28, R27, R22 ;  /* 0x0000001b1c167210 */ /* 0x000fe20007ffe016 */
[----:B------:R-:W-:Y:S01]  /*2890*/  VIADD R27, R167, 0xfffffff3 ;  /* 0xfffffff3a71b7836 */ /* 0x000fe20000000000 */
[----:B------:R-:W-:Y:S01]  /*28a0*/  ISETP.GE.U32.AND P2, PT, R71, 0x7fffffd0, PT ;  /* 0x7fffffd04700780c */ /* 0x000fe20003f46070 */
[----:B------:R2:W-:Y:S01]  /*28b0*/  LDGSTS.E [R165+0x2c], desc[UR16][R40.64], !P3 ;  /* 0x0002c00028a57fae */ /* 0x0005e2000d9a1010 */
[----:B------:R-:W-:Y:S01]  /*28c0*/  LOP3.LUT R35, R35, 0x3, RZ, 0xc0, !PT ;  /* 0x0000000323237812 */ /* 0x000fe200078ec0ff */
[----:B------:R-:W-:Y:S01]  /*28d0*/  IMAD.SHL.U32 R22, R22, 0x100, RZ ;  /* 0x0000010016167824 */ /* 0x000fe200078e00ff */
[----:B------:R-:W-:Y:S01]  /*28e0*/  IADD3 R30, PT, PT, R32, R31, R30 ;  /* 0x0000001f201e7210 */ /* 0x000fe20007ffe01e */
[----:B------:R-:W-:Y:S01]  /*28f0*/  VIADD R28, R167, 0xffffffc4 ;  /* 0xffffffc4a71c7836 */ /* 0x000fe20000000000 */
[----:B------:R-:W-:Y:S01]  /*2900*/  IADD3 R29, PT, PT, R35, R29, R34 ;  /* 0x0000001d231d7210 */ /* 0x000fe20007ffe022 */
[C---:B------:R-:W-:Y:S01]  /*2910*/  VIADD R32, R167.reuse, 0xffffffc7 ;  /* 0xffffffc7a7207836 */ /* 0x040fe20000000000 */
[----:B------:R-:W-:Y:S01]  /*2920*/  SEL R25, RZ, 0x7fff8, P2 ;  /* 0x0007fff8ff197807 */ /* 0x000fe20001000000 */
[----:B------:R-:W-:Y:S01]  /*2930*/  VIADD R31, R167, 0xffffffc1 ;  /* 0xffffffc1a71f7836 */ /* 0x000fe20000000000 */
[----:B------:R-:W-:Y:S01]  /*2940*/  LOP3.LUT R29, R29, 0xf, RZ, 0xc0, !PT ;  /* 0x0000000f1d1d7812 */ /* 0x000fe200078ec0ff */
[C---:B------:R-:W-:Y:S01]  /*2950*/  VIADD R35, R167.reuse, 0xffffffc2 ;  /* 0xffffffc2a7237836 */ /* 0x040fe20000000000 */
[----:B------:R-:W-:Y:S01]  /*2960*/  LOP3.LUT R26, R26, 0x3, RZ, 0xc0, !PT ;  /* 0x000000031a1a7812 */ /* 0x000fe200078ec0ff */
[----:B------:R-:W-:Y:S01]  /*2970*/  VIADD R70, R167, 0xffffffdc ;  /* 0xffffffdca7467836 */ /* 0x000fe20000000000 */
[----:B------:R-:W-:Y:S01]  /*2980*/  ISETP.GE.U32.AND P2, PT, R27, 0x7fffffd4, PT ;  /* 0x7fffffd41b00780c */ /* 0x000fe20003f46070 */
[----:B------:R-:W-:Y:S01]  /*2990*/  IMAD R29, R30, 0x10, R29 ;  /* 0x000000101e1d7824 */ /* 0x000fe200078e021d */
[----:B------:R-:W-:Y:S01]  /*29a0*/  IADD3 R24, PT, PT, R26, R25, R24 ;  /* 0x000000191a187210 */ /* 0x000fe20007ffe018 */
[C---:B------:R-:W-:Y:S01]  /*29b0*/  VIADD R26, R167.reuse, 0xfffffff2 ;  /* 0xfffffff2a71a7836 */ /* 0x040fe20000000000 */
[----:B------:R-:W-:Y:S01]  /*29c0*/  LOP3.LUT R25, R22, 0xf00, RZ, 0xe2, !PT ;  /* 0x00000f0016197812 */ /* 0x000fe200078ee2ff */
[----:B------:R-:W-:Y:S01]  /*29d0*/  VIADD R22, R167, 0xfffffff1 ;  /* 0xfffffff1a7167836 */ /* 0x000fe20000000000 */
[----:B------:R-:W-:Y:S01]  /*29e0*/  LOP3.LUT R29, R29, 0xff, RZ, 0xc0, !PT ;  /* 0x000000ff1d1d7812 */ /* 0x000fe200078ec0ff */
[C---:B------:R-:W-:Y:S01]  /*29f0*/  VIADD R71, R167.reuse, 0xffffffdf ;  /* 0xffffffdfa7477836 */ /* 0x040fe20000000000 */
[----:B------:R-:W-:Y:S01]  /*2a00*/  ISETP.GE.U32.AND P5, PT, R26, 0x7fffffd3, PT ;  /* 0x7fffffd31a00780c */ /* 0x000fe20003fa6070 */
[----:B------:R-:W-:Y:S01]  /*2a10*/  IMAD R24, R24, 0x1000, R25 ;  /* 0x0000100018187824 */ /* 0x000fe200078e0219 */
[----:B------:R-:W-:Y:S01]  /*2a20*/  ISETP.GE.U32.AND P4, PT, R22, 0x7fffffd2, PT ;  /* 0x7fffffd21600780c */ /* 0x000fe20003f86070 */
[----:B------:R-:W-:-:S02]  /*2a30*/  VIADD R22, R167, 0xfffffff0 ;  /* 0xfffffff0a7167836 */ /* 0x000fc40000000000 */
[----:B------:R-:W-:Y:S01]  /*2a40*/  IMAD.IADD R24, R24, 0x1, R29 ;  /* 0x0000000118187824 */ /* 0x000fe200078e021d */
[----:B------:R4:W-:Y:S01]  /*2a50*/  LDGSTS.E [R165+0x30], desc[UR16][R42.64], !P2 ;  /* 0x000300002aa57fae */ /* 0x0009e2000d1a1010 */
[----:B------:R-:W-:Y:S01]  /*2a60*/  ISETP.GE.AND P2, PT, R126, R23, PT ;  /* 0x000000177e00720c */ /* 0x000fe20003f46270 */
[----:B-----5:R-:W-:Y:S01]  /*2a70*/  IMAD.WIDE R12, R145, 0x4, R12 ;  /* 0x00000004910c7825 */ /* 0x020fe200078e020c */
[----:B------:R-:W-:Y:S02]  /*2a80*/  ISETP.GE.U32.AND P3, PT, R22, 0x7fffffd1, PT ;  /* 0x7fffffd11600780c */ /* 0x000fe40003f66070 */
[----:B------:R-:W-:Y:S01]  /*2a90*/  LOP3.LUT R94, R24, 0xffff, RZ, 0xc0, !PT ;  /* 0x0000ffff185e7812 */ /* 0x000fe200078ec0ff */
[----:B------:R-:W-:Y:S01]  /*2aa0*/  VIADD R24, R167, 0xffffffce ;  /* 0xffffffcea7187836 */ /* 0x000fe20000000000 */
[----:B------:R5:W-:Y:S01]  /*2ab0*/  LDGSTS.E [R165+0x34], desc[UR16][R44.64], !P5 ;  /* 0x000340002ca57fae */ /* 0x000be2000e9a1010 */
[----:B---3--:R-:W-:Y:S01]  /*2ac0*/  IMAD.WIDE R10, R145, 0x4, R10 ;  /* 0x00000004910a7825 */ /* 0x008fe200078e020a */
[----:B------:R-:W-:-:S02]  /*2ad0*/  SHF.R.U32.HI R23, RZ, 0xf, R94 ;  /* 0x0000000fff177819 */ /* 0x000fc4000001165e */
[----:B------:R-:W-:Y:S01]  /*2ae0*/  SHF.R.U32.HI R22, RZ, 0xe, R94 ;  /* 0x0000000eff167819 */ /* 0x000fe2000001165e */
[----:B------:R3:W-:Y:S01]  /*2af0*/  LDGSTS.E [R165+0x38], desc[UR16][R46.64], !P4 ;  /* 0x000380002ea57fae */ /* 0x0007e2000e1a1010 */
[----:B------:R-:W-:Y:S01]  /*2b00*/  LOP3.LUT P5, RZ, R23, 0x1, RZ, 0xc0, !PT ;  /* 0x0000000117ff7812 */ /* 0x000fe200078ac0ff */
[C---:B------:R-:W-:Y:S01]  /*2b10*/  VIADD R23, R167.reuse, 0xffffffcd ;  /* 0xffffffcda7177836 */ /* 0x040fe20000000000 */
[----:B------:R-:W-:Y:S01]  /*2b20*/  LOP3.LUT P4, RZ, R22, 0x1, RZ, 0xc0, !PT ;  /* 0x0000000116ff7812 */ /* 0x000fe2000788c0ff */
[----:B------:R-:W-:Y:S01]  /*2b30*/  VIADD R22, R167, 0xffffffcc ;  /* 0xffffffcca7167836 */ /* 0x000fe20000000000 */
[----:B------:R2:W-:Y:S01]  /*2b40*/  LDGSTS.E [R165+0x3c], desc[UR16][R48.64], !P3 ;  /* 0x0003c00030a57fae */ /* 0x0005e2000d9a1010 */
[----:B------:R-:W-:-:S03]  /*2b50*/  IMAD.WIDE R8, R145, 0x4, R8 ;  /* 0x0000000491087825 */ /* 0x000fc600078e0208 */
[----:B------:R-:W-:Y:S01]  /*2b60*/  ISETP.GE.U32.AND P3, PT, R22, 0x7fffffad, PT ;  /* 0x7fffffad1600780c */ /* 0x000fe20003f66070 */
[----:B-1----:R-:W-:Y:S01]  /*2b70*/  IMAD.WIDE R6, R145, 0x4, R6 ;  /* 0x0000000491067825 */ /* 0x002fe200078e0206 */
[----:B------:R-:W-:Y:S02]  /*2b80*/  SEL R22, RZ, 0x4, P2 ;  /* 0x00000004ff167807 */ /* 0x000fe40001000000 */
[----:B------:R-:W-:Y:S01]  /*2b90*/  ISETP.GE.U32.AND P2, PT, R23, 0x7fffffae, PT ;  /* 0x7fffffae1700780c */ /* 0x000fe20003f46070 */
[C---:B------:R-:W-:Y:S01]  /*2ba0*/  VIADD R23, R167.reuse, 0xffffffcf ;  /* 0xffffffcfa7177836 */ /* 0x040fe20000000000 */
[----:B------:R1:W-:Y:S01]  /*2bb0*/  LDGSTS.E [R165+0x40], desc[UR16][R50.64], P5 ;  /* 0x0004000032a57fae */ /* 0x0003e2000a9a1010 */
[----:B------:R-:W-:Y:S01]  /*2bc0*/  ISETP.GE.U32.AND P5, PT, R24, 0x7fffffaf, PT ;  /* 0x7fffffaf1800780c */ /* 0x000fe20003fa6070 */
[----:B------:R-:W-:Y:S01]  /*2bd0*/  VIADD R24, R167, 0xffffffc8 ;  /* 0xffffffc8a7187836 */ /* 0x000fe20000000000 */
[----:B------:R-:W-:Y:S01]  /*2be0*/  SEL R26, RZ, 0x1, P3 ;  /* 0x00000001ff1a7807 */ /* 0x000fe20001800000 */
[----:B------:R1:W-:Y:S01]  /*2bf0*/  LDGSTS.E [R165+0x44], desc[UR16][R52.64], P4 ;  /* 0x0004400034a57fae */ /* 0x0003e2000a1a1010 */
[----:B------:R-:W-:Y:S01]  /*2c00*/  ISETP.GE.U32.AND P4, PT, R23, 0x7fffffb0, PT ;  /* 0x7fffffb01700780c */ /* 0x000fe20003f86070 */
[C---:B------:R-:W-:Y:S01]  /*2c10*/  VIADD R23, R167.reuse, 0xffffffc9 ;  /* 0xffffffc9a7177836 */ /* 0x040fe20000000000 */
[----:B------:R-:W-:Y:S01]  /*2c20*/  ISETP.GE.U32.AND P3, PT, R24, 0x7fffffa9, PT ;  /* 0x7fffffa91800780c */ /* 0x000fe20003f66070 */
[----:B------:R-:W-:Y:S01]  /*2c30*/  VIADD R24, R167, 0xffffffca ;  /* 0xffffffcaa7187836 */ /* 0x000fe20000000000 */
[----:B------:R-:W-:Y:S01]  /*2c40*/  SEL R27, RZ, 0x1fffe, P2 ;  /* 0x0001fffeff1b7807 */ /* 0x000fe20001000000 */
[----:B------:R-:W-:Y:S01]  /*2c50*/  IMAD.WIDE R4, R145, 0x4, R4 ;  /* 0x0000000491047825 */ /* 0x000fe200078e0204 */
[----:B------:R-:W-:-:S02]  /*2c60*/  ISETP.GE.U32.AND P2, PT, R23, 0x7fffffaa, PT ;  /* 0x7fffffaa1700780c */ /* 0x000fc40003f46070 */
[----:B------:R-:W-:Y:S01]  /*2c70*/  SEL R25, RZ, 0x4, P5 ;  /* 0x00000004ff197807 */ /* 0x000fe20002800000 */
[----:B------:R-:W-:Y:S01]  /*2c80*/  VIADD R23, R167, 0xffffffcb ;  /* 0xffffffcba7177836 */ /* 0x000fe20000000000 */
[----:B------:R-:W-:Y:S01]  /*2c90*/  ISETP.GE.U32.AND P5, PT, R24, 0x7fffffab, PT ;  /* 0x7fffffab1800780c */ /* 0x000fe20003fa6070 */
[----:B------:R-:W-:Y:S01]  /*2ca0*/  IMAD.IADD R26, R26, 0x1, R27 ;  /* 0x000000011a1a7824 */ /* 0x000fe200078e021b */
[----:B------:R-:W-:Y:S01]  /*2cb0*/  SEL R24, RZ, 0x7fff8, P4 ;  /* 0x0007fff8ff187807 */ /* 0x000fe20002000000 */
[----:B------:R-:W-:Y:S01]  /*2cc0*/  IMAD.WIDE R36, R145, 0x4, R36 ;  /* 0x0000000491247825 */ /* 0x000fe200078e0224 */
[----:B------:R-:W-:Y:S02]  /*2cd0*/  ISETP.GE.U32.AND P4, PT, R23, 0x7fffffac, PT ;  /* 0x7fffffac1700780c */ /* 0x000fe40003f86070 */
[----:B------:R-:W-:Y:S01]  /*2ce0*/  SEL R29, RZ, 0x1, P3 ;  /* 0x00000001ff1d7807 */ /* 0x000fe20001800000 */
[C---:B------:R-:W-:Y:S01]  /*2cf0*/  VIADD R23, R167.reuse, 0xffffffc5 ;  /* 0xffffffc5a7177836 */ /* 0x040fe20000000000 */
[----:B------:R-:W-:Y:S01]  /*2d00*/  ISETP.GE.U32.AND P3, PT, R28, 0x7fffffa5, PT ;  /* 0x7fffffa51c00780c */ /* 0x000fe20003f66070 */
[----:B------:R-:W-:Y:S01]  /*2d10*/  VIADD R28, R167, 0xffffffc6 ;  /* 0xffffffc6a71c7836 */ /* 0x000fe20000000000 */
[----:B------:R-:W-:Y:S01]  /*2d20*/  SEL R30, RZ, 0x1fffe, P2 ;  /* 0x0001fffeff1e7807 */ /* 0x000fe20001000000 */
[----:B------:R-:W-:Y:S01]  /*2d30*/  IMAD.WIDE R38, R145, 0x4, R38 ;  /* 0x0000000491267825 */ /* 0x000fe200078e0226 */
[----:B------:R-:W-:-:S02]  /*2d40*/  ISETP.GE.U32.AND P2, PT, R23, 0x7fffffa6, PT ;  /* 0x7fffffa61700780c */ /* 0x000fc40003f46070 */
[----:B------:R-:W-:Y:S01]  /*2d50*/  SEL R23, RZ, 0x4, P5 ;  /* 0x00000004ff177807 */ /* 0x000fe20002800000 */
[----:B------:R-:W-:Y:S01]  /*2d60*/  IMAD.IADD R29, R29, 0x1, R30 ;  /* 0x000000011d1d7824 */ /* 0x000fe200078e021e */
[----:B------:R-:W-:Y:S01]  /*2d70*/  ISETP.GE.U32.AND P5, PT, R28, 0x7fffffa7, PT ;  /* 0x7fffffa71c00780c */ /* 0x000fe20003fa6070 */
[----:B--2---:R-:W-:Y:S01]  /*2d80*/  IMAD.WIDE R40, R145, 0x4, R40 ;  /* 0x0000000491287825 */ /* 0x004fe200078e0228 */
[----:B------:R-:W-:Y:S02]  /*2d90*/  SEL R28, RZ, 0x7fff8, P4 ;  /* 0x0007fff8ff1c7807 */ /* 0x000fe40002000000 */
[----:B------:R-:W-:Y:S01]  /*2da0*/  ISETP.GE.U32.AND P4, PT, R32, 0x7fffffa8, PT ;  /* 0x7fffffa82000780c */ /* 0x000fe20003f86070 */
[----:B------:R-:W-:Y:S01]  /*2db0*/  VIADD R32, R167, 0xffffffc3 ;  /* 0xffffffc3a7207836 */ /* 0x000fe20000000000 */
[----:B------:R-:W-:Y:S01]  /*2dc0*/  SEL R33, RZ, 0x1, P3 ;  /* 0x00000001ff217807 */ /* 0x000fe20001800000 */
[----:B----4-:R-:W-:Y:S01]  /*2dd0*/  IMAD.WIDE R42, R145, 0x4, R42 ;  /* 0x00000004912a7825 */ /* 0x010fe200078e022a */
[----:B------:R-:W-:-:S02]  /*2de0*/  ISETP.GE.U32.AND P3, PT, R31, 0x7fffffa2, PT ;  /* 0x7fffffa21f00780c */ /* 0x000fc40003f66070 */
[----:B------:R-:W-:Y:S01]  /*2df0*/  SEL R34, RZ, 0x1fffe, P2 ;  /* 0x0001fffeff227807 */ /* 0x000fe20001000000 */
[----:B-----5:R-:W-:Y:S01]  /*2e00*/  IMAD.WIDE R44, R145, 0x4, R44 ;  /* 0x00000004912c7825 */ /* 0x020fe200078e022c */
[----:B------:R-:W-:Y:S02]  /*2e10*/  SEL R31, RZ, 0x4, P5 ;  /* 0x00000004ff1f7807 */ /* 0x000fe40002800000 */
[----:B------:R-:W-:Y:S01]  /*2e20*/  ISETP.GE.U32.AND P2, PT, R35, 0x7fffffa3, PT ;  /* 0x7fffffa32300780c */ /* 0x000fe20003f46070 */
[----:B------:R-:W-:Y:S01]  /*2e30*/  VIADD R35, R167, 0xffffffdd ;  /* 0xffffffdda7237836 */ /* 0x000fe20000000000 */
[----:B------:R-:W-:Y:S01]  /*2e40*/  ISETP.GE.U32.AND P5, PT, R32, 0x7fffffa4, PT ;  /* 0x7fffffa42000780c */ /* 0x000fe20003fa6070 */
[----:B------:R-:W-:Y:S01]  /*2e50*/  IMAD.IADD R33, R33, 0x1, R34 ;  /* 0x0000000121217824 */ /* 0x000fe200078e0222 */
[----:B------:R-:W-:Y:S01]  /*2e60*/  SEL R32, RZ, 0x7fff8, P4 ;  /* 0x0007fff8ff207807 */ /* 0x000fe20002000000 */
[----:B---3--:R-:W-:Y:S01]  /*2e70*/  IMAD.WIDE R46, R145, 0x4, R46 ;  /* 0x00000004912e7825 */ /* 0x008fe200078e022e */
[----:B------:R-:W-:-:S02]  /*2e80*/  ISETP.GE.U32.AND P4, PT, R70, 0x7fffffbd, PT ;  /* 0x7fffffbd4600780c */ /* 0x000fc40003f86070 */
[----:B------:R-:W-:Y:S01]  /*2e90*/  SEL R76, RZ, 0x1fffe, P3 ;  /* 0x0001fffeff4c7807 */ /* 0x000fe20001800000 */
[----:B------:R-:W-:Y:S01]  /*2ea0*/  VIADD R70, R167, 0xffffffde ;  /* 0xffffffdea7467836 */ /* 0x000fe20000000000 */
[----:B------:R-:W-:Y:S01]  /*2eb0*/  ISETP.GE.U32.AND P3, PT, R35, 0x7fffffbe, PT ;  /* 0x7fffffbe2300780c */ /* 0x000fe20003f66070 */
[C---:B------:R-:W-:Y:S01]  /*2ec0*/  IMAD.WIDE R48, R145.reuse, 0x4, R48 ;  /* 0x0000000491307825 */ /* 0x040fe200078e0230 */
[----:B------:R-:W-:Y:S02]  /*2ed0*/  SEL R35, RZ, 0x4, P2 ;  /* 0x00000004ff237807 */ /* 0x000fe40001000000 */
[----:B------:R-:W-:Y:S01]  /*2ee0*/  ISETP.GE.U32.AND P2, PT, R70, 0x7fffffbf, PT ;  /* 0x7fffffbf4600780c */ /* 0x000fe20003f46070 */
[----:B-1----:R-:W-:Y:S01]  /*2ef0*/  IMAD.WIDE R50, R145, 0x4, R50 ;  /* 0x0000000491327825 */ /* 0x002fe200078e0232 */
[----:B------:R-:W-:Y:S02]  /*2f00*/  SEL R70, RZ, 0x7fff8, P5 ;  /* 0x0007fff8ff467807 */ /* 0x000fe40002800000 */
[----:B------:R-:W-:Y:S01]  /*2f10*/  ISETP.GE.U32.AND P5, PT, R71, 0x7fffffc0, PT ;  /* 0x7fffffc04700780c */ /* 0x000fe20003fa6070 */
[----:B------:R-:W-:Y:S01]  /*2f20*/  VIADD R71, R167, 0xffffffd9 ;  /* 0xffffffd9a7477836 */ /* 0x000fe20000000000 */
[----:B------:R-:W-:Y:S01]  /*2f30*/  SEL R80, RZ, 0x1fffe, P3 ;  /* 0x0001fffeff507807 */ /* 0x000fe20001800000 */
[----:B------:R-:W-:Y:S01]  /*2f40*/  IMAD.WIDE R52, R145, 0x4, R52 ;  /* 0x0000000491347825 */ /* 0x000fe200078e0234 */
[----:B------:R-:W-:-:S02]  /*2f50*/  SEL R79, RZ, 0x1, P4 ;  /* 0x00000001ff4f7807 */ /* 0x000fc40002000000 */
[----:B------:R-:W-:Y:S01]  /*2f60*/  ISETP.GE.U32.AND P3, PT, R71, 0x7fffffba, PT ;  /* 0x7fffffba4700780c */ /* 0x000fe20003f66070 */
[----:B------:R-:W-:Y:S01]  /*2f70*/  VIADD R71, R167, 0xffffffdb ;  /* 0xffffffdba7477836 */ /* 0x000fe20000000000 */
[----:B------:R-:W-:Y:S01]  /*2f80*/  ISETP.GE.U32.AND P4, PT, R77, 0x7fffffb9, PT ;  /* 0x7fffffb94d00780c */ /* 0x000fe20003f86070 */
[----:B------:R-:W-:Y:S01]  /*2f90*/  IMAD.IADD R79, R79, 0x1, R80 ;  /* 0x000000014f4f7824 */ /* 0x000fe200078e0250 */
[----:B------:R-:W-:Y:S02]  /*2fa0*/  SEL R77, RZ, 0x4, P2 ;  /* 0x00000004ff4d7807 */ /* 0x000fe40001000000 */
[----:B------:R-:W-:Y:S02]  /*2fb0*/  ISETP.GE.U32.AND P2, PT, R78, 0x7fffffbb, PT ;  /* 0x7fffffbb4e00780c */ /* 0x000fe40003f46070 */
[----:B------:R-:W-:Y:S02]  /*2fc0*/  SEL R78, RZ, 0x7fff8, P5 ;  /* 0x0007fff8ff4e7807 */ /* 0x000fe40002800000 */
[----:B------:R-:W-:Y:S01]  /*2fd0*/  ISETP.GE.U32.AND P5, PT, R71, 0x7fffffbc, PT ;  /* 0x7fffffbc4700780c */ /* 0x000fe20003fa6070 */
[----:B------:R-:W-:Y:S01]  /*2fe0*/  VIADD R71, R167, 0xffffffd5 ;  /* 0xffffffd5a7477836 */ /* 0x000fe20000000000 */
[----:B------:R-:W-:-:S02]  /*2ff0*/  SEL R88, RZ, 0x1fffe, P3 ;  /* 0x0001fffeff587807 */ /* 0x000fc40001800000 */
[----:B------:R-:W-:Y:S02]  /*3000*/  SEL R87, RZ, 0x1, P4 ;  /* 0x00000001ff577807 */ /* 0x000fe40002000000 */
[----:B------:R-:W-:Y:S01]  /*3010*/  ISETP.GE.U32.AND P3, PT, R71, 0x7fffffb6, PT ;  /* 0x7fffffb64700780c */ /* 0x000fe20003f66070 */
[----:B------:R-:W-:Y:S01]  /*3020*/  VIADD R71, R167, 0xffffffd7 ;  /* 0xffffffd7a7477836 */ /* 0x000fe20000000000 */
[----:B------:R-:W-:Y:S01]  /*3030*/  ISETP.GE.U32.AND P4, PT, R81, 0x7fffffb5, PT ;  /* 0x7fffffb55100780c */ /* 0x000fe20003f86070 */
[----:B------:R-:W-:Y:S01]  /*3040*/  IMAD.IADD R87, R87, 0x1, R88 ;  /* 0x0000000157577824 */ /* 0x000fe200078e0258 */
[----:B------:R-:W-:Y:S02]  /*3050*/  SEL R81, RZ, 0x4, P2 ;  /* 0x00000004ff517807 */ /* 0x000fe40001000000 */
[----:B------:R-:W-:Y:S02]  /*3060*/  ISETP.GE.U32.AND P2, PT, R86, 0x7fffffb7, PT ;  /* 0x7fffffb75600780c */ /* 0x000fe40003f46070 */
[----:B------:R-:W-:-:S02]  /*3070*/  SEL R86, RZ, 0x7fff8, P5 ;  /* 0x0007fff8ff567807 */ /* 0x000fc40002800000 */
[----:B------:R-:W-:Y:S01]  /*3080*/  ISETP.GE.U32.AND P5, PT, R71, 0x7fffffb8, PT ;  /* 0x7fffffb84700780c */ /* 0x000fe20003fa6070 */
[----:B------:R-:W-:Y:S01]  /*3090*/  VIADD R71, R167, 0xffffffd1 ;  /* 0xffffffd1a7477836 */ /* 0x000fe20000000000 */
[----:B------:R-:W-:Y:S02]  /*30a0*/  SEL R90, RZ, 0x1, P4 ;  /* 0x00000001ff5a7807 */ /* 0x000fe40002000000 */
[----:B------:R-:W-:Y:S02]  /*30b0*/  LOP3.LUT R26, R26, 0x3, RZ, 0xc0, !PT ;  /* 0x000000031a1a7812 */ /* 0x000fe400078ec0ff */
[----:B------:R-:W-:Y:S02]  /*30c0*/  ISETP.GE.U32.AND P4, PT, R89, 0x7fffffb1, PT ;  /* 0x7fffffb15900780c */ /* 0x000fe40003f86070 */
[----:B------:R-:W-:Y:S02]  /*30d0*/  SEL R91, RZ, 0x1fffe, P3 ;  /* 0x0001fffeff5b7807 */ /* 0x000fe40001800000 */
[----:B------:R-:W-:-:S02]  /*30e0*/  IADD3 R24, PT, PT, R26, R24, R25 ;  /* 0x000000181a187210 */ /* 0x000fc40007ffe019 */
[----:B------:R-:W-:Y:S01]  /*30f0*/  ISETP.GE.U32.AND P3, PT, R71, 0x7fffffb2, PT ;  /* 0x7fffffb24700780c */ /* 0x000fe20003f66070 */
[----:B------:R-:W-:Y:S01]  /*3100*/  VIADD R71, R167, 0xffffffd3 ;  /* 0xffffffd3a7477836 */ /* 0x000fe20000000000 */
[----:B------:R-:W-:Y:S01]  /*3110*/  SEL R92, RZ, 0x1, P4 ;  /* 0x00000001ff5c7807 */ /* 0x000fe20002000000 */
[----:B------:R-:W-:Y:S01]  /*3120*/  IMAD.IADD R90, R90, 0x1, R91 ;  /* 0x000000015a5a7824 */ /* 0x000fe200078e025b */
[--C-:B------:R-:W-:Y:S02]  /*3130*/  SHF.R.U32.HI R25, RZ, 0xc, R94.reuse ;  /* 0x0000000cff197819 */ /* 0x100fe4000001165e */
[----:B------:R-:W-:Y:S02]  /*3140*/  ISETP.GE.U32.AND P4, PT, R93, 0x7fffffb3, PT ;  /* 0x7fffffb35d00780c */ /* 0x000fe40003f86070 */
[----:B------:R-:W-:Y:S02]  /*3150*/  SEL R89, RZ, 0x4, P2 ;  /* 0x00000004ff597807 */ /* 0x000fe40001000000 */
[----:B------:R-:W-:-:S02]  /*3160*/  SHF.R.U32.HI R27, RZ, 0xd, R94 ;  /* 0x0000000dff1b7819 */ /* 0x000fc4000001165e */
[----:B------:R-:W-:Y:S02]  /*3170*/  ISETP.GE.U32.AND P2, PT, R163, 0x7fffffa1, PT ;  /* 0x7fffffa1a300780c */ /* 0x000fe40003f46070 */
[----:B------:R-:W-:Y:S02]  /*3180*/  SEL R26, RZ, 0x7fff8, P5 ;  /* 0x0007fff8ff1a7807 */ /* 0x000fe40002800000 */
[----:B------:R-:W-:Y:S02]  /*3190*/  LOP3.LUT P5, RZ, R25, 0x1, RZ, 0xc0, !PT ;  /* 0x0000000119ff7812 */ /* 0x000fe400078ac0ff */
[----:B------:R-:W-:Y:S02]  /*31a0*/  SEL R93, RZ, 0x1fffe, P3 ;  /* 0x0001fffeff5d7807 */ /* 0x000fe40001800000 */
[----:B------:R-:W-:Y:S02]  /*31b0*/  SEL R25, RZ, 0x4, P4 ;  /* 0x00000004ff197807 */ /* 0x000fe40002000000 */
[----:B------:R-:W-:Y:S01]  /*31c0*/  ISETP.GE.U32.AND P3, PT, R71, 0x7fffffb4, PT ;  /* 0x7fffffb44700780c */ /* 0x000fe20003f66070 */
[----:B------:R-:W-:Y:S01]  /*31d0*/  IMAD.IADD R92, R92, 0x1, R93 ;  /* 0x000000015c5c7824 */ /* 0x000fe200078e025d */
[----:B------:R-:W-:-:S02]  /*31e0*/  LOP3.LUT R29, R29, 0x3, RZ, 0xc0, !PT ;  /* 0x000000031d1d7812 */ /* 0x000fc400078ec0ff */
[----:B------:R-:W-:Y:S02]  /*31f0*/  LOP3.LUT P4, RZ, R27, 0x1, RZ, 0xc0, !PT ;  /* 0x000000011bff7812 */ /* 0x000fe4000788c0ff */
[----:B------:R-:W-:Y:S02]  /*3200*/  SEL R71, RZ, 0x1, P2 ;  /* 0x00000001ff477807 */ /* 0x000fe40001000000 */
[----:B------:R-:W-:Y:S02]  /*3210*/  SHF.R.U32.HI R27, RZ, 0xb, R94 ;  /* 0x0000000bff1b7819 */ /* 0x000fe4000001165e */
[----:B------:R-:W-:Y:S01]  /*3220*/  IADD3 R23, PT, PT, R29, R28, R23 ;  /* 0x0000001c1d177210 */ /* 0x000fe20007ffe017 */
[----:B------:R-:W-:Y:S01]  /*3230*/  IMAD.IADD R71, R71, 0x1, R76 ;  /* 0x0000000147477824 */ /* 0x000fe200078e024c */
[----:B------:R-:W-:Y:S02]  /*3240*/  SEL R28, RZ, 0x7fff8, P3 ;  /* 0x0007fff8ff1c7807 */ /* 0x000fe40001800000 */
[----:B------:R-:W-:Y:S01]  /*3250*/  LOP3.LUT R90, R90, 0x3, RZ, 0xc0, !PT ;  /* 0x000000035a5a7812 */ /* 0x000fe200078ec0ff */
[----:B------:R-:W-:Y:S01]  /*3260*/  IMAD.SHL.U32 R23, R23, 0x100, RZ ;  /* 0x0000010017177824 */ /* 0x000fe200078e00ff */
[----:B------:R-:W-:Y:S01]  /*3270*/  LOP3.LUT P3, RZ, R27, 0x1, RZ, 0xc0, !PT ;  /* 0x000000011bff7812 */ /* 0x000fe2000786c0ff */
[----:B------:R1:W-:Y:S01]  /*3280*/  LDGSTS.E [R165+0x48], desc[UR16][R54.64], P4 ;  /* 0x0004800036a57fae */ /* 0x0003e2000a1a1010 */
[----:B------:R-:W-:-:S02]  /*3290*/  IADD3 R89, PT, PT, R90, R26, R89 ;  /* 0x0000001a5a597210 */ /* 0x000fc40007ffe059 */
[--C-:B------:R-:W-:Y:S01]  /*32a0*/  SHF.R.U32.HI R27, RZ, 0xa, R94.reuse ;  /* 0x0000000aff1b7819 */ /* 0x100fe2000001165e */
[----:B------:R2:W-:Y:S01]  /*32b0*/  LDGSTS.E [R165+0x4c], desc[UR16][R56.64], P5 ;  /* 0x0004c00038a57fae */ /* 0x0005e2000a9a1010 */
[----:B------:R-:W-:Y:S02]  /*32c0*/  LOP3.LUT R71, R71, 0x3, RZ, 0xc0, !PT ;  /* 0x0000000347477812 */ /* 0x000fe400078ec0ff */
[----:B------:R-:W-:Y:S02]  /*32d0*/  SHF.R.U32.HI R26, RZ, 0x9, R94 ;  /* 0x00000009ff1a7819 */ /* 0x000fe4000001165e */
[----:B------:R-:W-:Y:S02]  /*32e0*/  LOP3.LUT P4, RZ, R27, 0x1, RZ, 0xc0, !PT ;  /* 0x000000011bff7812 */ /* 0x000fe4000788c0ff */
[----:B------:R-:W-:Y:S01]  /*32f0*/  LOP3.LUT R33, R33, 0x3, RZ, 0xc0, !PT ;  /* 0x0000000321217812 */ /* 0x000fe200078ec0ff */
[----:B------:R3:W-:Y:S01]  /*3300*/  LDGSTS.E [R165+0x50], desc[UR16][R58.64], P3 ;  /* 0x000500003aa57fae */ /* 0x0007e200099a1010 */
[----:B------:R-:W-:Y:S01]  /*3310*/  IADD3 R35, PT, PT, R71, R70, R35 ;  /* 0x0000004647237210 */ /* 0x000fe20007ffe023 */
[----:B-1----:R-:W-:Y:S01]  /*3320*/  IMAD.WIDE R54, R145, 0x4, R54 ;  /* 0x0000000491367825 */ /* 0x002fe200078e0236 */
[----:B------:R-:W-:-:S02]  /*3330*/  LOP3.LUT P5, RZ, R26, 0x1, RZ, 0xc0, !PT ;  /* 0x000000011aff7812 */ /* 0x000fc400078ac0ff */
[----:B------:R-:W-:Y:S01]  /*3340*/  SHF.R.U32.HI R27, RZ, 0x8, R94 ;  /* 0x00000008ff1b7819 */ /* 0x000fe2000001165e */
[----:B--2---:R-:W-:Y:S01]  /*3350*/  IMAD.WIDE R56, R145, 0x4, R56 ;  /* 0x0000000491387825 */ /* 0x004fe200078e0238 */
[----:B------:R-:W-:Y:S02]  /*3360*/  IADD3 R31, PT, PT, R33, R32, R31 ;  /* 0x00000020211f7210 */ /* 0x000fe40007ffe01f */
[----:B------:R-:W-:Y:S01]  /*3370*/  LOP3.LUT R26, R35, 0xf, RZ, 0xc0, !PT ;  /* 0x0000000f231a7812 */ /* 0x000fe200078ec0ff */
[----:B------:R1:W-:Y:S01]  /*3380*/  LDGSTS.E [R165+0x54], desc[UR16][R60.64], P4 ;  /* 0x000540003ca57fae */ /* 0x0003e2000a1a1010 */
[----:B------:R-:W-:Y:S01]  /*3390*/  LOP3.LUT P3, RZ, R27, 0x1, RZ, 0xc0, !PT ;  /* 0x000000011bff7812 */ /* 0x000fe2000786c0ff */
[----:B---3--:R-:W-:Y:S01]  /*33a0*/  IMAD.WIDE R58, R145, 0x4, R58 ;  /* 0x00000004913a7825 */ /* 0x008fe200078e023a */
[----:B------:R-:W-:Y:S02]  /*33b0*/  SHF.R.U32.HI R27, RZ, 0x7, R94 ;  /* 0x00000007ff1b7819 */ /* 0x000fe4000001165e */
[----:B------:R-:W-:Y:S01]  /*33c0*/  LOP3.LUT R92, R92, 0x3, RZ, 0xc0, !PT ;  /* 0x000000035c5c7812 */ /* 0x000fe200078ec0ff */
[----:B------:R-:W-:Y:S01]  /*33d0*/  IMAD R31, R31, 0x10, R26 ;  /* 0x000000101f1f7824 */ /* 0x000fe200078e021a */
[----:B------:R-:W-:Y:S01]  /*33e0*/  SHF.R.U32.HI R26, RZ, 0x6, R94 ;  /* 0x00000006ff1a7819 */ /* 0x000fe2000001165e */
[----:B------:R2:W-:Y:S01]  /*33f0*/  LDGSTS.E [R165+0x58], desc[UR16][R62.64], P5 ;  /* 0x000580003ea57fae */ /* 0x0005e2000a9a1010 */
[----:B------:R-:W-:-:S02]  /*3400*/  LOP3.LUT P4, RZ, R27, 0x1, RZ, 0xc0, !PT ;  /* 0x000000011bff7812 */ /* 0x000fc4000788c0ff */
[----:B------:R-:W-:Y:S01]  /*3410*/  LOP3.LUT P5, RZ, R26, 0x1, RZ, 0xc0, !PT ;  /* 0x000000011aff7812 */ /* 0x000fe200078ac0ff */
[----:B-1----:R-:W-:Y:S01]  /*3420*/  IMAD.WIDE R60, R145, 0x4, R60 ;  /* 0x00000004913c7825 */ /* 0x002fe200078e023c */
[----:B------:R-:W-:Y:S01]  /*3430*/  SHF.R.U32.HI R26, RZ, 0x5, R94 ;  /* 0x00000005ff1a7819 */ /* 0x000fe2000001165e */
[----:B------:R1:W-:Y:S01]  /*3440*/  LDGSTS.E [R165+0x5c], desc[UR16][R64.64], P3 ;  /* 0x0005c00040a57fae */ /* 0x0003e200099a1010 */
[----:B------:R-:W-:Y:S02]  /*3450*/  IADD3 R25, PT, PT, R92, R28, R25 ;  /* 0x0000001c5c197210 */ /* 0x000fe40007ffe019 */
[----:B------:R-:W-:Y:S02]  /*3460*/  LOP3.LUT P3, RZ, R26, 0x1, RZ, 0xc0, !PT ;  /* 0x000000011aff7812 */ /* 0x000fe4000786c0ff */
[----:B------:R-:W-:Y:S01]  /*3470*/  LOP3.LUT R26, R25, 0xf, RZ, 0xc0, !PT ;  /* 0x0000000f191a7812 */ /* 0x000fe200078ec0ff */
[----:B--2---:R-:W-:Y:S01]  /*3480*/  IMAD.WIDE R62, R145, 0x4, R62 ;  /* 0x00000004913e7825 */ /* 0x004fe200078e023e */
[----:B------:R-:W-:Y:S01]  /*3490*/  SHF.R.U32.HI R25, RZ, 0x4, R94 ;  /* 0x00000004ff197819 */ /* 0x000fe2000001165e */
[----:B------:R2:W-:Y:S01]  /*34a0*/  LDGSTS.E [R165+0x60], desc[UR16][R66.64], P4 ;  /* 0x0006000042a57fae */ /* 0x0005e2000a1a1010 */
[----:B------:R-:W-:Y:S01]  /*34b0*/  LOP3.LUT R23, R23, 0xf00, RZ, 0xe2, !PT ;  /* 0x00000f0017177812 */ /* 0x000fe200078ee2ff */
[----:B------:R-:W-:Y:S01]  /*34c0*/  IMAD R89, R89, 0x10, R26 ;  /* 0x0000001059597824 */ /* 0x000fe200078e021a */
[----:B------:R-:W-:Y:S01]  /*34d0*/  LOP3.LUT P4, RZ, R25, 0x1, RZ, 0xc0, !PT ;  /* 0x0000000119ff7812 */ /* 0x000fe2000788c0ff */
[----:B------:R3:W-:Y:S01]  /*34e0*/  LDGSTS.E [R165+0x64], desc[UR16][R68.64], P5 ;  /* 0x0006400044a57fae */ /* 0x0007e2000a9a1010 */
[--C-:B------:R-:W-:Y:S01]  /*34f0*/  SHF.R.U32.HI R25, RZ, 0x3, R94.reuse ;  /* 0x00000003ff197819 */ /* 0x100fe2000001165e */
[----:B------:R-:W-:Y:S01]  /*3500*/  IMAD R26, R24, 0x1000, R23 ;  /* 0x00001000181a7824 */ /* 0x000fe200078e0217 */
[----:B------:R-:W-:Y:S01]  /*3510*/  SHF.R.U32.HI R23, RZ, 0x2, R94 ;  /* 0x00000002ff177819 */ /* 0x000fe2000001165e */
[----:B------:R4:W-:Y:S01]  /*3520*/  LDGSTS.E [R165+0x68], desc[UR16][R72.64], P3 ;  /* 0x0006800048a57fae */ /* 0x0009e200099a1010 */
[----:B------:R-:W-:Y:S01]  /*3530*/  LOP3.LUT P5, RZ, R25, 0x1, RZ, 0xc0, !PT ;  /* 0x0000000119ff7812 */ /* 0x000fe200078ac0ff */
[----:B-1----:R-:W-:Y:S01]  /*3540*/  IMAD.WIDE R64, R145, 0x4, R64 ;  /* 0x0000000491407825 */ /* 0x002fe200078e0240 */
[----:B------:R-:W-:-:S02]  /*3550*/  LOP3.LUT P3, RZ, R23, 0x1, RZ, 0xc0, !PT ;  /* 0x0000000117ff7812 */ /* 0x000fc4000786c0ff */
[----:B------:R-:W-:Y:S01]  /*3560*/  SHF.R.U32.HI R94, RZ, 0x1, R94 ;  /* 0x00000001ff5e7819 */ /* 0x000fe2000001165e */
[C---:B--2---:R-:W-:Y:S01]  /*3570*/  IMAD.WIDE R66, R145.reuse, 0x4, R66 ;  /* 0x0000000491427825 */ /* 0x044fe200078e0242 */
[----:B------:R-:W-:Y:S01]  /*3580*/  SEL R25, RZ, 0x4, !P6 ;  /* 0x00000004ff197807 */ /* 0x000fe20007000000 */
[----:B------:R1:W-:Y:S01]  /*3590*/  LDGSTS.E [R165+0x6c], desc[UR16][R74.64], P4 ;  /* 0x0006c0004aa57fae */ /* 0x0003e2000a1a1010 */
[----:B------:R-:W-:Y:S01]  /*35a0*/  LOP3.LUT P4, RZ, R94, 0x1, RZ, 0xc0, !PT ;  /* 0x000000015eff7812 */ /* 0x000fe2000788c0ff */
[----:B---3--:R-:W-:Y:S01]  /*35b0*/  IMAD.WIDE R68, R145, 0x4, R68 ;  /* 0x0000000491447825 */ /* 0x008fe200078e0244 */
[----:B------:R-:W-:Y:S02]  /*35c0*/  LOP3.LUT R87, R87, 0x3, RZ, 0xc0, !PT ;  /* 0x0000000357577812 */ /* 0x000fe400078ec0ff */
[----:B------:R-:W-:Y:S01]  /*35d0*/  LOP3.LUT R28, R89, 0xff, RZ, 0xc0, !PT ;  /* 0x000000ff591c7812 */ /* 0x000fe200078ec0ff */
[----:B------:R2:W-:Y:S01]  /*35e0*/  LDGSTS.E [R165+0x70], desc[UR16][R82.64], P5 ;  /* 0x0007000052a57fae */ /* 0x0005e2000a9a1010 */
[----:B------:R-:W-:Y:S01]  /*35f0*/  IADD3 R81, PT, PT, R87, R86, R81 ;  /* 0x0000005657517210 */ /* 0x000fe20007ffe051 */
[----:B----4-:R-:W-:Y:S01]  /*3600*/  IMAD.WIDE R72, R145, 0x4, R72 ;  /* 0x0000000491487825 */ /* 0x010fe200078e0248 */
[----:B------:R-:W-:Y:S01]  /*3610*/  LOP3.LUT R79, R79, 0x3, RZ, 0xc0, !PT ;  /* 0x000000034f4f7812 */ /* 0x000fe200078ec0ff */
[----:B------:R3:W-:Y:S01]  /*3620*/  LDGSTS.E [R165+0x74], desc[UR16][R84.64], P3 ;  /* 0x0007400054a57fae */ /* 0x0007e200099a1010 */
[----:B------:R-:W-:Y:S01]  /*3630*/  ISETP.GE.AND P3, PT, R126, R167, PT ;  /* 0x000000a77e00720c */ /* 0x000fe20003f66270 */
[----:B------:R-:W-:Y:S01]  /*3640*/  IMAD.SHL.U32 R24, R81, 0x100, RZ ;  /* 0x0000010051187824 */ /* 0x000fe200078e00ff */
[----:B------:R-:W-:Y:S01]  /*3650*/  IADD3 R77, PT, PT, R79, R78, R77 ;  /* 0x0000004e4f4d7210 */ /* 0x000fe20007ffe04d */
[----:B------:R4:W-:Y:S01]  /*3660*/  LDGSTS.E [R165+0x78], desc[UR16][R112.64], P4 ;  /* 0x0007800070a57fae */ /* 0x0009e2000a1a1010 */
[----:B------:R-:W-:Y:S01]  /*3670*/  SEL R25, R25, RZ, !P3 ;  /* 0x000000ff19197207 */ /* 0x000fe20005800000 */
[----:B-1----:R-:W-:Y:S01]  /*3680*/  IMAD.WIDE R74, R145, 0x4, R74 ;  /* 0x00000004914a7825 */ /* 0x002fe200078e024a */
[----:B------:R-:W-:Y:S01]  /*3690*/  LEA R121, P3, R161, UR14, 0x2 ;  /* 0x0000000ea1797c11 */ /* 0x000fe2000f8610ff */
[----:B------:R1:W-:Y:S01]  /*36a0*/  LDGSTS.E [R165+0x7c], desc[UR16][R114.64], !P1 ;  /* 0x0007c00072a57fae */ /* 0x0003e2000c9a1010 */
[----:B------:R-:W-:Y:S01]  /*36b0*/  LOP3.LUT R24, R24, 0xf00, RZ, 0xe2, !PT ;  /* 0x00000f0018187812 */ /* 0x000fe200078ee2ff */
[----:B--2---:R-:W-:Y:S01]  /*36c0*/  IMAD.WIDE R82, R145, 0x4, R82 ;  /* 0x0000000491527825 */ /* 0x004fe200078e0252 */
[----:B------:R-:W-:Y:S01]  /*36d0*/  LEA.HI.X.SX32 R27, R161, UR15, 0x2, P3 ;  /* 0x0000000fa11b7c11 */ /* 0x000fe200098f16ff */
[----:B------:R-:W0:Y:S01]  /*36e0*/  LDGDEPBAR ;  /* 0x00000000000079af */ /* 0x000e220000000000 */
[-C--:B------:R-:W-:Y:S01]  /*36f0*/  LEA R86, P1, R159, R121.reuse, 0x2 ;  /* 0x000000799f567211 */ /* 0x080fe200078210ff */
[----:B------:R-:W-:Y:S01]  /*3700*/  IMAD R77, R77, 0x1000, R24 ;  /* 0x000010004d4d7824 */ /* 0x000fe200078e0218 */
[----:B------:R-:W-:Y:S01]  /*3710*/  LEA R88, P4, R157, R121, 0x2 ;  /* 0x000000799d587211 */ /* 0x000fe200078810ff */
[----:B---3--:R-:W-:Y:S01]  /*3720*/  IMAD.WIDE R84, R145, 0x4, R84 ;  /* 0x0000000491547825 */ /* 0x008fe200078e0254 */
[----:B------:R-:W-:-:S02]  /*3730*/  LEA.HI.X.SX32 R87, R159, R27, 0x2, P1 ;  /* 0x0000001b9f577211 */ /* 0x000fc400008f16ff */
[----:B------:R-:W-:Y:S01]  /*3740*/  LEA R90, P1, R155, R121, 0x2 ;  /* 0x000000799b5a7211 */ /* 0x000fe200078210ff */
[----:B------:R-:W-:Y:S01]  /*3750*/  IMAD.IADD R28, R77, 0x1, R28 ;  /* 0x000000014d1c7824 */ /* 0x000fe200078e021c */
[----:B------:R-:W-:Y:S01]  /*3760*/  LEA.HI.X.SX32 R89, R157, R27, 0x2, P4 ;  /* 0x0000001b9d597211 */ /* 0x000fe200020f16ff */
[----:B----4-:R-:W-:Y:S01]  /*3770*/  IMAD.WIDE R112, R145, 0x4, R112 ;  /* 0x0000000491707825 */ /* 0x010fe200078e0270 */
[----:B------:R-:W-:Y:S02]  /*3780*/  LEA R92, P4, R153, R121, 0x2 ;  /* 0x00000079995c7211 */ /* 0x000fe400078810ff */
[----:B------:R-:W-:Y:S01]  /*3790*/  LEA.HI.X.SX32 R91, R155, R27, 0x2, P1 ;  /* 0x0000001b9b5b7211 */ /* 0x000fe200008f16ff */
[----:B-1----:R-:W-:Y:S01]  /*37a0*/  IMAD.WIDE R114, R145, 0x4, R114 ;  /* 0x0000000491727825 */ /* 0x002fe200078e0272 */
[----:B------:R-:W-:Y:S02]  /*37b0*/  LEA R94, P1, R151, R121, 0x2 ;  /* 0x00000079975e7211 */ /* 0x000fe400078210ff */
[----:B------:R-:W-:-:S02]  /*37c0*/  LEA.HI.X.SX32 R93, R153, R27, 0x2, P4 ;  /* 0x0000001b995d7211 */ /* 0x000fc400020f16ff */
[----:B------:R-:W-:Y:S02]  /*37d0*/  LEA R96, P4, R150, R121, 0x2 ;  /* 0x0000007996607211 */ /* 0x000fe400078810ff */
[----:B------:R-:W-:Y:S02]  /*37e0*/  LOP3.LUT R23, R128, 0x60, RZ, 0xc0, !PT ;  /* 0x0000006080177812 */ /* 0x000fe400078ec0ff */
[----:B------:R-:W-:Y:S02]  /*37f0*/  LEA.HI.X.SX32 R95, R151, R27, 0x2, P1 ;  /* 0x0000001b975f7211 */ /* 0x000fe400008f16ff */
[----:B------:R-:W-:Y:S02]  /*3800*/  LEA R98, P1, R149, R121, 0x2 ;  /* 0x0000007995627211 */ /* 0x000fe400078210ff */
[----:B------:R-:W-:Y:S02]  /*3810*/  LEA.HI.X.SX32 R97, R150, R27, 0x2, P4 ;  /* 0x0000001b96617211 */ /* 0x000fe400020f16ff */
[----:B------:R-:W-:-:S02]  /*3820*/  SHF.R.U32.HI R24, RZ, 0x1, R23 ;  /* 0x00000001ff187819 */ /* 0x000fc40000011617 */
[----:B------:R-:W-:Y:S02]  /*3830*/  LEA R100, P4, R148, R121, 0x2 ;  /* 0x0000007994647211 */ /* 0x000fe400078810ff */
[----:B------:R-:W-:Y:S02]  /*3840*/  ISETP.NE.U32.AND P3, PT, R25, RZ, PT ;  /* 0x000000ff1900720c */ /* 0x000fe40003f65070 */
[----:B------:R-:W-:Y:S02]  /*3850*/  LEA.HI.X.SX32 R99, R149, R27, 0x2, P1 ;  /* 0x0000001b95637211 */ /* 0x000fe400008f16ff */
[----:B------:R-:W-:Y:S02]  /*3860*/  LOP3.LUT R125, R125, R24, RZ, 0x3c, !PT ;  /* 0x000000187d7d7212 */ /* 0x000fe400078e3cff */
[----:B------:R-:W-:Y:S02]  /*3870*/  LEA R102, P1, R158, R121, 0x2 ;  /* 0x000000799e667211 */ /* 0x000fe400078210ff */
[----:B------:R-:W-:Y:S01]  /*3880*/  LEA.HI.X.SX32 R101, R148, R27, 0x2, P4 ;  /* 0x0000001b94657211 */ /* 0x000fe200020f16ff */
[----:B------:R-:W-:Y:S01]  /*3890*/  VIADD R143, R125, UR10 ;  /* 0x0000000a7d8f7c36 */ /* 0x000fe20008000000 */
[----:B------:R-:W-:-:S02]  /*38a0*/  LEA R104, P4, R156, R121, 0x2 ;  /* 0x000000799c687211 */ /* 0x000fc400078810ff */
[----:B------:R-:W-:Y:S02]  /*38b0*/  LEA.HI.X.SX32 R103, R158, R27, 0x2, P1 ;  /* 0x0000001b9e677211 */ /* 0x000fe400008f16ff */
[----:B------:R-:W-:Y:S01]  /*38c0*/  LEA R106, P1, R154, R121, 0x2 ;  /* 0x000000799a6a7211 */ /* 0x000fe200078210ff */
[----:B------:R1:W-:Y:S01]  /*38d0*/  LDGSTS.E [R143+0x8000], desc[UR16][R86.64], P3 ;  /* 0x08000000568f7fae */ /* 0x0003e200099a1010 */
[----:B------:R-:W-:Y:S02]  /*38e0*/  LEA.HI.X.SX32 R105, R156, R27, 0x2, P4 ;  /* 0x0000001b9c697211 */ /* 0x000fe400020f16ff */
[----:B------:R-:W-:Y:S01]  /*38f0*/  LEA R108, P4, R152, R121, 0x2 ;  /* 0x00000079986c7211 */ /* 0x000fe200078810ff */
[----:B------:R2:W-:Y:S01]  /*3900*/  LDGSTS.E [R143+0x8400], desc[UR16][R88.64], P3 ;  /* 0x08400000588f7fae */ /* 0x0005e200099a1010 */
[----:B------:R-:W-:Y:S02]  /*3910*/  LOP3.LUT R185, R125, 0x40, RZ, 0x3c, !PT ;  /* 0x000000407db97812 */ /* 0x000fe400078e3cff */
[----:B------:R-:W-:Y:S01]  /*3920*/  LEA.HI.X.SX32 R107, R154, R27, 0x2, P1 ;  /* 0x0000001b9a6b7211 */ /* 0x000fe200008f16ff */
[----:B------:R3:W-:Y:S01]  /*3930*/  LDGSTS.E [R143+0x8800], desc[UR16][R90.64], P3 ;  /* 0x088000005a8f7fae */ /* 0x0007e200099a1010 */
[----:B------:R-:W-:Y:S01]  /*3940*/  LEA R110, P1, R147, R121, 0x2 ;  /* 0x00000079936e7211 */ /* 0x000fe200078210ff */
[----:B------:R-:W-:Y:S01]  /*3950*/  VIADD R141, R185, UR10 ;  /* 0x0000000ab98d7c36 */ /* 0x000fe20008000000 */
[----:B------:R-:W-:Y:S01]  /*3960*/  LEA.HI.X.SX32 R109, R152, R27, 0x2, P4 ;  /* 0x0000001b986d7211 */ /* 0x000fe200020f16ff */
[----:B------:R4:W-:Y:S01]  /*3970*/  LDGSTS.E [R143+0x8c00], desc[UR16][R92.64], P3 ;  /* 0x08c000005c8f7fae */ /* 0x0009e200099a1010 */
[----:B------:R-:W-:Y:S01]  /*3980*/  LEA R116, P4, R146, R121, 0x2 ;  /* 0x0000007992747211 */ /* 0x000fe200078810ff */
[----:B-1----:R-:W-:Y:S01]  /*3990*/  IMAD.WIDE R86, R3, 0x4, R86 ;  /* 0x0000000403567825 */ /* 0x002fe200078e0256 */
[----:B------:R-:W-:Y:S01]  /*39a0*/  LEA.HI.X.SX32 R111, R147, R27, 0x2, P1 ;  /* 0x0000001b936f7211 */ /* 0x000fe200008f16ff */
[----:B------:R1:W-:Y:S01]  /*39b0*/  LDGSTS.E [R143+0x9000], desc[UR16][R94.64], P3 ;  /* 0x090000005e8f7fae */ /* 0x0003e200099a1010 */
[----:B------:R-:W-:Y:S01]  /*39c0*/  LEA R118, P1, R144, R121, 0x2 ;  /* 0x0000007990767211 */ /* 0x000fe200078210ff */
[C---:B--2---:R-:W-:Y:S01]  /*39d0*/  IMAD.WIDE R88, R3.reuse, 0x4, R88 ;  /* 0x0000000403587825 */ /* 0x044fe200078e0258 */
[----:B------:R-:W-:Y:S01]  /*39e0*/  LEA.HI.X.SX32 R117, R146, R27, 0x2, P4 ;  /* 0x0000001b92757211 */ /* 0x000fe200020f16ff */
[----:B------:R2:W-:Y:S01]  /*39f0*/  LDGSTS.E [R143+0x9400], desc[UR16][R96.64], P3 ;  /* 0x09400000608f7fae */ /* 0x0005e200099a1010 */
[----:B------:R-:W-:Y:S01]  /*3a00*/  LEA R120, P4, R142, R121, 0x2 ;  /* 0x000000798e787211 */ /* 0x000fe200078810ff */
[----:B---3--:R-:W-:Y:S01]  /*3a10*/  IMAD.WIDE R90, R3, 0x4, R90 ;  /* 0x00000004035a7825 */ /* 0x008fe200078e025a */
[-C--:B------:R-:W-:Y:S01]  /*3a20*/  LEA.HI.X.SX32 R119, R144, R27.reuse, 0x2, P1 ;  /* 0x0000001b90777211 */ /* 0x080fe200008f16ff */
[----:B------:R3:W-:Y:S01]  /*3a30*/  LDGSTS.E [R143+0x9800], desc[UR16][R98.64], P3 ;  /* 0x09800000628f7fae */ /* 0x0007e200099a1010 */
[----:B------:R-:W-:Y:S01]  /*3a40*/  LOP3.LUT R31, R31, 0xff, RZ, 0xc0, !PT ;  /* 0x000000ff1f1f7812 */ /* 0x000fe200078ec0ff */
[----:B----4-:R-:W-:Y:S01]  /*3a50*/  IMAD.WIDE R92, R3, 0x4, R92 ;  /* 0x00000004035c7825 */ /* 0x010fe200078e025c */
[----:B------:R-:W-:Y:S01]  /*3a60*/  LEA.HI.X.SX32 R121, R142, R27, 0x2, P4 ;  /* 0x0000001b8e797211 */ /* 0x000fe200020f16ff */
[----:B------:R4:W-:Y:S01]  /*3a70*/  LDGSTS.E [R143+0x9c00], desc[UR16][R100.64], P3 ;  /* 0x09c00000648f7fae */ /* 0x0009e200099a1010 */
[----:B------:R-:W-:Y:S01]  /*3a80*/  ISETP.GT.AND P1, PT, R160, 0x3f, PT ;  /* 0x0000003fa000780c */ /* 0x000fe20003f24270 */
[----:B------:R-:W-:-:S02]  /*3a90*/  IMAD.IADD R23, R26, 0x1, R31 ;  /* 0x000000011a177824 */ /* 0x000fc400078e021f */
[----:B------:R5:W-:Y:S01]  /*3aa0*/  LDGSTS.E [R141+0x8200], desc[UR16][R102.64], P3 ;  /* 0x08200000668d7fae */ /* 0x000be200099a1010 */
[----:B------:R-:W-:Y:S01]  /*3ab0*/  SEL R22, R22, RZ, P1 ;  /* 0x000000ff16167207 */ /* 0x000fe20000800000 */
[----:B-1----:R-:W-:Y:S01]  /*3ac0*/  IMAD.WIDE R94, R3, 0x4, R94 ;  /* 0x00000004035e7825 */ /* 0x002fe200078e025e */
[----:B------:R-:W-:Y:S01]  /*3ad0*/  PRMT R23, R23, 0x5410, R28 ;  /* 0x0000541017177816 */ /* 0x000fe2000000001c */
[----:B------:R1:W-:Y:S02]  /*3ae0*/  LDGSTS.E [R141+0x8600], desc[UR16][R104.64], P3 ;  /* 0x08600000688d7fae */ /* 0x0003e400099a1010 */
[----:B--2---:R-:W-:Y:S01]  /*3af0*/  IMAD.WIDE R96, R3, 0x4, R96 ;  /* 0x0000000403607825 */ /* 0x004fe200078e0260 */
[C---:B------:R-:W-:Y:S01]  /*3b00*/  SHF.R.U64 R25, R23.reuse, 0x1f, RZ ;  /* 0x0000001f17197819 */ /* 0x040fe200000012ff */
[----:B------:R2:W-:Y:S01]  /*3b10*/  LDGSTS.E [R141+0x8a00], desc[UR16][R106.64], P3 ;  /* 0x08a000006a8d7fae */ /* 0x0005e200099a1010 */
[----:B------:R-:W-:Y:S01]  /*3b20*/  SHF.R.U64 R24, R23, 0x1e, RZ ;  /* 0x0000001e17187819 */ /* 0x000fe200000012ff */
[----:B---3--:R-:W-:Y:S01]  /*3b30*/  IMAD.WIDE R98, R3, 0x4, R98 ;  /* 0x0000000403627825 */ /* 0x008fe200078e0262 */
[----:B------:R-:W-:Y:S01]  /*3b40*/  LOP3.LUT P4, RZ, R25, 0x1, RZ, 0xc0, !PT ;  /* 0x0000000119ff7812 */ /* 0x000fe2000788c0ff */
[----:B------:R3:W-:Y:S01]  /*3b50*/  LDGSTS.E [R141+0x8e00], desc[UR16][R108.64], P3 ;  /* 0x08e000006c8d7fae */ /* 0x0007e200099a1010 */
[----:B------:R-:W-:Y:S01]  /*3b60*/  LOP3.LUT P1, RZ, R24, 0x1, RZ, 0xc0, !PT ;  /* 0x0000000118ff7812 */ /* 0x000fe2000782c0ff */
[----:B----4-:R-:W-:Y:S01]  /*3b70*/  IMAD.WIDE R100, R3, 0x4, R100 ;  /* 0x0000000403647825 */ /* 0x010fe200078e0264 */
[C---:B------:R-:W-:Y:S01]  /*3b80*/  SHF.R.U64 R24, R23.reuse, 0x1d, RZ ;  /* 0x0000001d17187819 */ /* 0x040fe200000012ff */
[----:B------:R4:W-:Y:S01]  /*3b90*/  LDGSTS.E [R141+0x9200], desc[UR16][R110.64], P3 ;  /* 0x092000006e8d7fae */ /* 0x0009e200099a1010 */
[----:B------:R-:W-:Y:S01]  /*3ba0*/  SHF.R.U64 R25, R23, 0x1c, RZ ;  /* 0x0000001c17197819 */ /* 0x000fe200000012ff */
[----:B-----5:R-:W-:-:S02]  /*3bb0*/  IMAD.WIDE R102, R3, 0x4, R102 ;  /* 0x0000000403667825 */ /* 0x020fc400078e0266 */
[----:B------:R5:W-:Y:S02]  /*3bc0*/  LDGSTS.E [R141+0x9600], desc[UR16][R116.64], P3 ;  /* 0x09600000748d7fae */ /* 0x000be400099a1010 */
[C---:B-1----:R-:W-:Y:S02]  /*3bd0*/  IMAD.WIDE R104, R3.reuse, 0x4, R104 ;  /* 0x0000000403687825 */ /* 0x042fe400078e0268 */
[----:B------:R1:W-:Y:S02]  /*3be0*/  LDGSTS.E [R141+0x9a00], desc[UR16][R118.64], P3 ;  /* 0x09a00000768d7fae */ /* 0x0003e400099a1010 */
[C---:B--2---:R-:W-:Y:S02]  /*3bf0*/  IMAD.WIDE R106, R3.reuse, 0x4, R106 ;  /* 0x00000004036a7825 */ /* 0x044fe400078e026a */
[----:B------:R2:W-:Y:S01]  /*3c00*/  LDGSTS.E [R141+0x9e00], desc[UR16][R120.64], P3 ;  /* 0x09e00000788d7fae */ /* 0x0005e200099a1010 */
[----:B------:R-:W-:Y:S01]  /*3c10*/  LOP3.LUT P3, RZ, R24, 0x1, RZ, 0xc0, !PT ;  /* 0x0000000118ff7812 */ /* 0x000fe2000786c0ff */
[----:B---3--:R-:W-:Y:S01]  /*3c20*/  IMAD.WIDE R108, R3, 0x4, R108 ;  /* 0x00000004036c7825 */ /* 0x008fe200078e026c */
[----:B------:R-:W-:Y:S01]  /*3c30*/  SHF.R.U64 R24, R23, 0x1b, RZ ;  /* 0x0000001b17187819 */ /* 0x000fe200000012ff */
[----:B------:R-:W0:Y:S02]  /*3c40*/  LDGDEPBAR ;  /* 0x00000000000079af */ /* 0x000e240000000000 */
[C---:B----4-:R-:W-:Y:S01]  /*3c50*/  IMAD.WIDE R110, R3.reuse, 0x4, R110 ;  /* 0x00000004036e7825 */ /* 0x050fe200078e026e */
[----:B------:R-:W-:Y:S03]  /*3c60*/  BAR.SYNC.DEFER_BLOCKING 0x0 ;  /* 0x0000000000007b1d */ /* 0x000fe60000010000 */
[----:B-----5:R-:W-:-:S04]  /*3c70*/  IMAD.WIDE R116, R3, 0x4, R116 ;  /* 0x0000000403747825 */ /* 0x020fc800078e0274 */
[----:B-1----:R-:W-:-:S04]  /*3c80*/  IMAD.WIDE R118, R3, 0x4, R118 ;  /* 0x0000000403767825 */ /* 0x002fc800078e0276 */
[----:B--2---:R-:W-:Y:S01]  /*3c90*/  IMAD.WIDE R120, R3, 0x4, R120 ;  /* 0x0000000403787825 */ /* 0x004fe200078e0278 */
[----:B------:R-:W-:Y:S01]  /*3ca0*/  @!PT LDS RZ, [RZ] ;  /* 0x00000000fffff984 */ /* 0x000fe20000000800 */
[----:B------:R-:W-:Y:S01]  /*3cb0*/  @!PT LDS RZ, [RZ] ;  /* 0x00000000fffff984 */ /* 0x000fe20000000800 */
[----:B------:R-:W-:Y:S01]  /*3cc0*/  @!PT LDS RZ, [RZ] ;  /* 0x00000000fffff984 */ /* 0x000fe20000000800 */
[----:B------:R1:W-:Y:S01]  /*3cd0*/  LDGSTS.E [R165+0x4000], desc[UR16][R20.64], P4 ;  /* 0x0400000014a57fae */ /* 0x0003e2000a1a1010 */
[----:B------:R-:W-:Y:S02]  /*3ce0*/  LOP3.LUT P4, RZ, R25, 0x1, RZ, 0xc0, !PT ;  /* 0x0000000119ff7812 */ /* 0x000fe4000788c0ff */
[C---:B------:R-:W-:Y:S01]  /*3cf0*/  SHF.R.U64 R25, R23.reuse, 0x19, RZ ;  /* 0x0000001917197819 */ /* 0x040fe200000012ff */
[----:B------:R-:W-:Y:S01]  /*3d00*/  LDGSTS.E [R165+0x4004], desc[UR16][R18.64], P1 ;  /* 0x0400400012a57fae */ /* 0x000fe200089a1010 */
[----:B------:R-:W-:Y:S02]  /*3d10*/  LOP3.LUT P1, RZ, R24, 0x1, RZ, 0xc0, !PT ;  /* 0x0000000118ff7812 */ /* 0x000fe4000782c0ff */
[----:B------:R-:W-:Y:S01]  /*3d20*/  SHF.R.U64 R24, R23, 0x1a, RZ ;  /* 0x0000001a17187819 */ /* 0x000fe200000012ff */
[----:B------:R-:W-:Y:S03]  /*3d30*/  LDGSTS.E [R165+0x4008], desc[UR16][R16.64], P3 ;  /* 0x0400800010a57fae */ /* 0x000fe600099a1010 */
[----:B------:R-:W-:-:S02]  /*3d40*/  LOP3.LUT P3, RZ, R24, 0x1, RZ, 0xc0, !PT ;  /* 0x0000000118ff7812 */ /* 0x000fc4000786c0ff */
[----:B------:R-:W-:Y:S01]  /*3d50*/  SHF.R.U64 R24, R23, 0x18, RZ ;  /* 0x0000001817187819 */ /* 0x000fe200000012ff */
[----:B------:R-:W-:Y:S01]  /*3d60*/  LDGSTS.E [R165+0x400c], desc[UR16][R14.64], P4 ;  /* 0x0400c0000ea57fae */ /* 0x000fe2000a1a1010 */
[----:B------:R-:W-:Y:S02]  /*3d70*/  LOP3.LUT P4, RZ, R25, 0x1, RZ, 0xc0, !PT ;  /* 0x0000000119ff7812 */ /* 0x000fe4000788c0ff */
[C---:B------:R-:W-:Y:S01]  /*3d80*/  SHF.R.U64 R25, R23.reuse, 0x16, RZ ;  /* 0x0000001617197819 */ /* 0x040fe200000012ff */
[----:B------:R-:W-:Y:S01]  /*3d90*/  LDGSTS.E [R165+0x4010], desc[UR16][R12.64], P1 ;  /* 0x040100000ca57fae */ /* 0x000fe200089a1010 */
[----:B------:R-:W-:Y:S02]  /*3da0*/  LOP3.LUT P1, RZ, R24, 0x1, RZ, 0xc0, !PT ;  /* 0x0000000118ff7812 */ /* 0x000fe4000782c0ff */
[----:B------:R-:W-:-:S03]  /*3db0*/  SHF.R.U64 R24, R23, 0x17, RZ ;  /* 0x0000001717187819 */ /* 0x000fc600000012ff */
[----:B------:R-:W-:Y:S01]  /*3dc0*/  LDGSTS.E [R165+0x4014], desc[UR16][R10.64], P3 ;  /* 0x040140000aa57fae */ /* 0x000fe200099a1010 */
[----:B------:R-:W-:Y:S02]  /*3dd0*/  LOP3.LUT P3, RZ, R24, 0x1, RZ, 0xc0, !PT ;  /* 0x0000000118ff7812 */ /* 0x000fe4000786c0ff */
[----:B------:R-:W-:Y:S01]  /*3de0*/  SHF.R.U64 R24, R23, 0x15, RZ ;  /* 0x0000001517187819 */ /* 0x000fe200000012ff */
[----:B------:R-:W-:Y:S01]  /*3df0*/  LDGSTS.E [R165+0x4018], desc[UR16][R8.64], P4 ;  /* 0x0401800008a57fae */ /* 0x000fe2000a1a1010 */
[----:B------:R-:W-:Y:S02]  /*3e00*/  LOP3.LUT P4, RZ, R25, 0x1, RZ, 0xc0, !PT ;  /* 0x0000000119ff7812 */ /* 0x000fe4000788c0ff */
[C---:B------:R-:W-:Y:S01]  /*3e10*/  SHF.R.U64 R25, R23.reuse, 0x13, RZ ;  /* 0x0000001317197819 */ /* 0x040fe200000012ff */
[----:B------:R2:W-:Y:S01]  /*3e20*/  LDGSTS.E [R165+0x401c], desc[UR16][R6.64], P1 ;  /* 0x0401c00006a57fae */ /* 0x0005e200089a1010 */
[----:B------:R-:W-:Y:S02]  /*3e30*/  LOP3.LUT P1, RZ, R24, 0x1, RZ, 0xc0, !PT ;  /* 0x0000000118ff7812 */ /* 0x000fe4000782c0ff */
[----:B------:R-:W-:-:S03]  /*3e40*/  SHF.R.U64 R24, R23, 0x14, RZ ;  /* 0x0000001417187819 */ /* 0x000fc600000012ff */
[----:B------:R3:W-:Y:S01]  /*3e50*/  LDGSTS.E [R165+0x4020], desc[UR16][R4.64], P3 ;  /* 0x0402000004a57fae */ /* 0x0007e200099a1010 */
[----:B------:R-:W-:Y:S02]  /*3e60*/  LOP3.LUT P3, RZ, R24, 0x1, RZ, 0xc0, !PT ;  /* 0x0000000118ff7812 */ /* 0x000fe4000786c0ff */
[----:B------:R-:W-:Y:S01]  /*3e70*/  SHF.R.U64 R24, R23, 0x12, RZ ;  /* 0x0000001217187819 */ /* 0x000fe200000012ff */
[----:B------:R4:W-:Y:S01]  /*3e80*/  LDGSTS.E [R165+0x4024], desc[UR16][R36.64], P4 ;  /* 0x0402400024a57fae */ /* 0x0009e2000a1a1010 */
        /* <DEDUP_REMOVED lines=36> */
[----:B------:R-:W-:-:S03]  /*40d0*/  LOP3.LUT P4, RZ, R25, 0x1, RZ, 0xc0, !PT ;  /* 0x0000000119ff7812 */ /* 0x000fc6000788c0ff */
[----:B------:R4:W-:Y:S01]  /*40e0*/  LDGSTS.E [R165+0x4058], desc[UR16][R62.64], P1 ;  /* 0x040580003ea57fae */ /* 0x0009e200089a1010 */
[----:B------:R-:W-:Y:S02]  /*40f0*/  LOP3.LUT P1, RZ, R24, 0x1, RZ, 0xc0, !PT ;  /* 0x0000000118ff7812 */ /* 0x000fe4000782c0ff */
[----:B------:R-:W-:-:S03]  /*4100*/  SHF.R.U64 R24, R23, 0x5, RZ ;  /* 0x0000000517187819 */ /* 0x000fc600000012ff */
[----:B------:R4:W-:Y:S01]  /*4110*/  LDGSTS.E [R165+0x405c], desc[UR16][R64.64], P3 ;  /* 0x0405c00040a57fae */ /* 0x0009e200099a1010 */
[----:B------:R-:W-:Y:S02]  /*4120*/  LOP3.LUT P3, RZ, R24, 0x1, RZ, 0xc0, !PT ;  /* 0x0000000118ff7812 */ /* 0x000fe4000786c0ff */
[C---:B------:R-:W-:Y:S01]  /*4130*/  SHF.R.U64 R24, R23.reuse, 0x4, RZ ;  /* 0x0000000417187819 */ /* 0x040fe200000012ff */
[----:B------:R4:W-:Y:S03]  /*4140*/  LDGSTS.E [R165+0x4060], desc[UR16][R66.64], P4 ;  /* 0x0406000042a57fae */ /* 0x0009e6000a1a1010 */
[----:B------:R-:W-:Y:S01]  /*4150*/  LOP3.LUT P4, RZ, R24, 0x1, RZ, 0xc0, !PT ;  /* 0x0000000118ff7812 */ /* 0x000fe2000788c0ff */
[----:B------:R4:W-:Y:S01]  /*4160*/  LDGSTS.E [R165+0x4064], desc[UR16][R68.64], P1 ;  /* 0x0406400044a57fae */ /* 0x0009e200089a1010 */
[----:B------:R-:W-:Y:S02]  /*4170*/  IADD3 R70, P1, PT, R20, R127, RZ ;  /* 0x0000007f14467210 */ /* 0x000fe40007f3e0ff */
[----:B-1----:R-:W-:-:S03]  /*4180*/  SHF.R.U64 R20, R23, 0x2, RZ ;  /* 0x0000000217147819 */ /* 0x002fc600000012ff */
[--C-:B------:R-:W-:Y:S01]  /*4190*/  IMAD.X R71, R21, 0x1, R129.reuse, P1 ;  /* 0x0000000115477824 */ /* 0x100fe200008e0681 */
[-C--:B------:R-:W-:Y:S01]  /*41a0*/  IADD3 R76, P1, PT, R18, R127.reuse, RZ ;  /* 0x0000007f124c7210 */ /* 0x080fe20007f3e0ff */
[----:B------:R4:W-:Y:S01]  /*41b0*/  LDGSTS.E [R165+0x4068], desc[UR16][R72.64], P3 ;  /* 0x0406800048a57fae */ /* 0x0009e200099a1010 */
[C---:B------:R-:W-:Y:S02]  /*41c0*/  SHF.R.U64 R21, R23.reuse, 0x3, RZ ;  /* 0x0000000317157819 */ /* 0x040fe400000012ff */
[----:B------:R-:W-:Y:S01]  /*41d0*/  SHF.R.U64 R23, R23, 0x1, RZ ;  /* 0x0000000117177819 */ /* 0x000fe200000012ff */
[----:B------:R-:W-:Y:S01]  /*41e0*/  IMAD.X R77, R19, 0x1, R129, P1 ;  /* 0x00000001134d7824 */ /* 0x000fe200008e0681 */
[----:B------:R-:W-:Y:S01]  /*41f0*/  LOP3.LUT P3, RZ, R21, 0x1, RZ, 0xc0, !PT ;  /* 0x0000000115ff7812 */ /* 0x000fe2000786c0ff */
[----:B------:R4:W-:Y:S01]  /*4200*/  LDGSTS.E [R165+0x406c], desc[UR16][R74.64], P4 ;  /* 0x0406c0004aa57fae */ /* 0x0009e2000a1a1010 */
[----:B------:R-:W-:Y:S02]  /*4210*/  LOP3.LUT P1, RZ, R20, 0x1, RZ, 0xc0, !PT ;  /* 0x0000000114ff7812 */ /* 0x000fe4000782c0ff */
[----:B------:R-:W-:-:S05]  /*4220*/  IADD3 R78, P4, PT, R16, R127, RZ ;  /* 0x0000007f104e7210 */ /* 0x000fca0007f9e0ff */
[----:B------:R-:W-:Y:S01]  /*4230*/  IMAD.X R79, R17, 0x1, R129, P4 ;  /* 0x00000001114f7824 */ /* 0x000fe200020e0681 */
[----:B------:R-:W-:-:S03]  /*4240*/  IADD3 R80, P4, PT, R14, R127, RZ ;  /* 0x0000007f0e507210 */ /* 0x000fc60007f9e0ff */
[----:B------:R4:W-:Y:S01]  /*4250*/  LDGSTS.E [R165+0x4070], desc[UR16][R82.64], P3 ;  /* 0x0407000052a57fae */ /* 0x0009e200099a1010 */
[----:B------:R-:W-:Y:S01]  /*4260*/  ISETP.NE.U32.AND P3, PT, R22, RZ, PT ;  /* 0x000000ff1600720c */ /* 0x000fe20003f65070 */
[--C-:B------:R-:W-:Y:S01]  /*4270*/  IMAD.X R81, R15, 0x1, R129.reuse, P4 ;  /* 0x000000010f517824 */ /* 0x100fe200020e0681 */
[----:B------:R-:W-:Y:S01]  /*4280*/  IADD3 R136, P4, PT, R6, R127, RZ ;  /* 0x0000007f06887210 */ /* 0x000fe20007f9e0ff */
[----:B------:R4:W-:Y:S01]  /*4290*/  LDGSTS.E [R165+0x4074], desc[UR16][R84.64], P1 ;  /* 0x0407400054a57fae */ /* 0x0009e200089a1010 */
[----:B------:R-:W-:Y:S01]  /*42a0*/  LOP3.LUT P1, RZ, R23, 0x1, RZ, 0xc0, !PT ;  /* 0x0000000117ff7812 */ /* 0x000fe2000782c0ff */
[----:B--2---:R-:W-:Y:S02]  /*42b0*/  VIADD R6, R167, 0xffffffbe ;  /* 0xffffffbea7067836 */ /* 0x004fe40000000000 */
[----:B------:R-:W-:Y:S01]  /*42c0*/  IMAD.X R137, R7, 0x1, R129, P4 ;  /* 0x0000000107897824 */ /* 0x000fe200020e0681 */
[----:B------:R-:W-:Y:S01]  /*42d0*/  ISETP.NE.U32.AND P4, PT, RZ, UR7, PT ;  /* 0x00000007ff007c0c */ /* 0x000fe2000bf85070 */
[----:B------:R-:W-:-:S03]  /*42e0*/  VIADD R7, R167, 0xffffffbd ;  /* 0xffffffbda7077836 */ /* 0x000fc60000000000 */
[----:B------:R-:W-:-:S05]  /*42f0*/  ISETP.LT.OR P5, PT, R160, 0x20, P4 ;  /* 0x00000020a000780c */ /* 0x000fca00027a1670 */
[----:B------:R4:W-:Y:S01]  /*4300*/  LDGSTS.E [R165+0x4078], desc[UR16][R112.64], P1 ;  /* 0x0407800070a57fae */ /* 0x0009e200089a1010 */
[----:B------:R-:W-:-:S03]  /*4310*/  IADD3 R130, P1, PT, R12, R127, RZ ;  /* 0x0000007f0c827210 */ /* 0x000fc60007f3e0ff */
[----:B------:R4:W-:Y:S01]  /*4320*/  LDGSTS.E [R165+0x407c], desc[UR16][R114.64], !P2 ;  /* 0x0407c00072a57fae */ /* 0x0009e2000d1a1010 */
[-C--:B------:R-:W-:Y:S01]  /*4330*/  IADD3 R132, P2, PT, R10, R127.reuse, RZ ;  /* 0x0000007f0a847210 */ /* 0x080fe20007f5e0ff */
[--C-:B------:R-:W-:Y:S01]  /*4340*/  IMAD.X R131, R13, 0x1, R129.reuse, P1 ;  /* 0x000000010d837824 */ /* 0x100fe200008e0681 */
[----:B------:R-:W-:Y:S01]  /*4350*/  IADD3 R138, P1, PT, R4, R127, RZ ;  /* 0x0000007f048a7210 */ /* 0x000fe20007f3e0ff */
[----:B------:R-:W0:Y:S01]  /*4360*/  LDGDEPBAR ;  /* 0x00000000000079af */ /* 0x000e220000000000 */
[----:B---3--:R-:W-:Y:S02]  /*4370*/  VIADD R4, R167, 0xffffffbf ;  /* 0xffffffbfa7047836 */ /* 0x008fe40000000000 */
[--C-:B------:R-:W-:Y:S01]  /*4380*/  IMAD.X R133, R11, 0x1, R129.reuse, P2 ;  /* 0x000000010b857824 */ /* 0x100fe200010e0681 */
[----:B------:R4:W-:Y:S01]  /*4390*/  LDGSTS.E [R143+0xa000], desc[UR16][R86.64], P3 ;  /* 0x0a000000568f7fae */ /* 0x0009e200099a1010 */
[----:B------:R-:W-:Y:S01]  /*43a0*/  IMAD.X R139, R5, 0x1, R129, P1 ;  /* 0x00000001058b7824 */ /* 0x000fe200008e0681 */
[----:B------:R-:W-:-:S02]  /*43b0*/  ISETP.GE.U32.AND P1, PT, R4, 0x7fffffa0, PT ;  /* 0x7fffffa00400780c */ /* 0x000fc40003f26070 */
[----:B------:R4:W-:Y:S01]  /*43c0*/  LDGSTS.E [R143+0xa400], desc[UR16][R88.64], P3 ;  /* 0x0a400000588f7fae */ /* 0x0009e200099a1010 */
[----:B------:R-:W-:-:S03]  /*43d0*/  ISETP.GE.U32.AND P2, PT, R6, 0x7fffff9f, PT ;  /* 0x7fffff9f0600780c */ /* 0x000fc60003f46070 */
[----:B------:R4:W-:Y:S04]  /*43e0*/  LDGSTS.E [R143+0xa800], desc[UR16][R90.64], P3 ;  /* 0x0a8000005a8f7fae */ /* 0x0009e800099a1010 */
        /* <DEDUP_REMOVED lines=12> */
[----:B------:R4:W-:Y:S01]  /*44b0*/  LDGSTS.E [R141+0xbe00], desc[UR16][R120.64], P3 ;  /* 0x0be00000788d7fae */ /* 0x0009e200099a1010 */
[----:B------:R-:W-:-:S03]  /*44c0*/  IADD3 R134, P3, PT, R8, R127, RZ ;  /* 0x0000007f08867210 */ /* 0x000fc60007f7e0ff */
[----:B------:R-:W0:Y:S02]  /*44d0*/  LDGDEPBAR ;  /* 0x00000000000079af */ /* 0x000e240000000000 */
[----:B------:R-:W-:Y:S01]  /*44e0*/  IMAD.X R135, R9, 0x1, R129, P3 ;  /* 0x0000000109877824 */ /* 0x000fe200018e0681 */
[----:B------:R-:W-:Y:S01]  /*44f0*/  ISETP.GE.U32.AND P3, PT, R7, 0x7fffff9e, PT ;  /* 0x7fffff9e0700780c */ /* 0x000fe20003f66070 */
[----:B------:R-:W-:-:S04]  /*4500*/  DEPBAR.LE SB0, 0x2 ;  /* 0x000080800000791a */ /* 0x000fc80000000000 */
[----:B------:R-:W-:Y:S06]  /*4510*/  BAR.SYNC.DEFER_BLOCKING 0x0 ;  /* 0x0000000000007b1d */ /* 0x000fec0000010000 */
[----:B----4-:R-:W-:Y:S05]  /*4520*/  @!P6 BRA `(.L_x_6) ;  /* 0x000000000024e947 */ /* 0x010fea0003800000 */
[----:B------:R-:W-:Y:S04]  /*4530*/  LDS.128 R4, [R165] ;  /* 0x00000000a5047984 */ /* 0x000fe80000000c00 */
[----:B------:R-:W-:Y:S04]  /*4540*/  LDS.128 R8, [R165+0x10] ;  /* 0x00001000a5087984 */ /* 0x000fe80000000c00 */
[----:B------:R-:W-:Y:S04]  /*4550*/  LDS.128 R12, [R165+0x20] ;  /* 0x00002000a50c7984 */ /* 0x000fe80000000c00 */
[----:B------:R-:W-:Y:S04]  /*4560*/  LDS.128 R16, [R165+0x30] ;  /* 0x00003000a5107984 */ /* 0x000fe80000000c00 */
[----:B------:R-:W-:Y:S04]  /*4570*/  LDS.128 R20, [R165+0x40] ;  /* 0x00004000a5147984 */ /* 0x000fe80000000c00 */
[----:B------:R-:W-:Y:S04]  /*4580*/  LDS.128 R24, [R165+0x50] ;  /* 0x00005000a5187984 */ /* 0x000fe80000000c00 */
[----:B------:R-:W-:Y:S04]  /*4590*/  LDS.128 R28, [R165+0x60] ;  /* 0x00006000a51c7984 */ /* 0x000fe80000000c00 */
[----:B------:R-:W1:Y:S02]  /*45a0*/  LDS.128 R32, [R165+0x70] ;  /* 0x00007000a5207984 */ /* 0x000e640000000c00 */
[----:B-1----:R1:W-:Y:S02]  /*45b0*/  STTM.x32 tmem[UR11+0x40], R4 ;  /* 0x00004004000079ed */ /* 0x0023e400082c000b */
.L_x_6:
[----:B------:R-:W2:Y:S02]  /*45c0*/  FENCE.VIEW.ASYNC.T ;  /* 0x00000000000073c6 */ /* 0x000ea40000000200 */
[----:B--2---:R-:W-:Y:S06]  /*45d0*/  BAR.SYNC.DEFER_BLOCKING 0x0 ;  /* 0x0000000000007b1d */ /* 0x004fec0000010000 */
[----:B------:R-:W-:Y:S05]  /*45e0*/  @P5 BRA `(.L_x_7) ;  /* 0x0000000000745947 */ /* 0x000fea0003800000 */
[----:B------:R-:W-:Y:S02]  /*45f0*/  UIADD3 UR4, UPT, UPT, UR10, 0x8000, URZ ;  /* 0x000080000a047890 */ /* 0x000fe4000fffe0ff */
[----:B------:R-:W-:Y:S02]  /*4600*/  UIADD3 UR9, UPT, UPT, UR18, 0x48, URZ ;  /* 0x0000004812097890 */ /* 0x000fe4000fffe0ff */
[----:B------:R-:W-:Y:S02]  /*4610*/  USHF.R.U32.HI UR4, URZ, 0x4, UR4 ;  /* 0x00000004ff047899 */ /* 0x000fe40008011604 */
[----:B------:R-:W-:Y:S02]  /*4620*/  UIADD3 UR14, UPT, UPT, UR18, 0x50, URZ ;  /* 0x00000050120e7890 */ /* 0x000fe4000fffe0ff */
[----:B------:R-:W-:Y:S02]  /*4630*/  USGXT.U32 UR6, UR4, 0xe ;  /* 0x0000000e0406789a */ /* 0x000fe40008000000 */
[----:B------:R-:W-:-:S02]  /*4640*/  UIADD3 UR15, UPT, UPT, UR18, 0x58, URZ ;  /* 0x00000058120f7890 */ /* 0x000fc4000fffe0ff */
[----:B------:R-:W-:Y:S01]  /*4650*/  UIADD3 UR22, UP0, UPT, UR6, 0x2, URZ ;  /* 0x0000000206167890 */ /* 0x000fe2000ff1e0ff */
[----:B------:R-:W-:Y:S01]  /*4660*/  UMOV UR4, URZ ;  /* 0x000000ff00047c82 */ /* 0x000fe20008000000 */
[----:B------:R-:W-:Y:S02]  /*4670*/  UMOV UR24, 0x0 ;  /* 0x0000000000187882 */ /* 0x000fe40000000000 */
[----:B------:R-:W-:Y:S01]  /*4680*/  UIADD3.X UR23, UPT, UPT, UR4, 0x40004040, URZ, UP0, !UPT ;  /* 0x4000404004177890 */ /* 0x000fe200087fe4ff */
[----:B------:R-:W-:Y:S01]  /*4690*/  UMOV UR25, 0x8100910 ;  /* 0x0810091000197882 */ /* 0x000fe20000000000 */
[----:B------:R-:W-:Y:S02]  /*46a0*/  UMOV UR7, 0x40004040 ;  /* 0x4000404000077882 */ /* 0x000fe40000000000 */
[----:B------:R-:W-:Y:S01]  /*46b0*/  UIADD3.64 UR12, UPT, UPT, UR22, 0x2, URZ ;  /* 0x00000002160c7897 */ /* 0x000fe2000fffe0ff */
[----:B------:R2:W-:Y:S01]  /*46c0*/  UTCHMMA tmem[UR19], gdesc[UR6], tmem[UR18], tmem[UR24], idesc[UR25], !UPT ;  /* 0x00ff1806130079ea */ /* 0x0005e2000f800012 */
[----:B------:R-:W-:Y:S01]  /*46d0*/  UIADD3.64 UR20, UPT, UPT, UR22, 0x4, URZ ;  /* 0x0000000416147897 */ /* 0x000fe2000fffe0ff */
[----:B------:R-:W-:Y:S01]  /*46e0*/  UMOV UR26, 0x0 ;  /* 0x00000000001a7882 */ /* 0x000fe20000000000 */
[----:B------:R-:W-:Y:S01]  /*46f0*/  UMOV UR27, 0x8100910 ;  /* 0x08100910001b7882 */ /* 0x000fe20000000000 */
[----:B------:R-:W-:Y:S01]  /*4700*/  UMOV UR28, 0x0 ;  /* 0x00000000001c7882 */ /* 0x000fe20000000000 */
[----:B------:R-:W-:Y:S01]  /*4710*/  UMOV UR29, 0x8100910 ;  /* 0x08100910001d7882 */ /* 0x000fe20000000000 */
[----:B------:R-:W-:Y:S01]  /*4720*/  UMOV UR4, UR8 ;  /* 0x0000000800047c82 */ /* 0x000fe20008000000 */
[----:B------:R-:W-:Y:S01]  /*4730*/  UMOV UR5, URZ ;  /* 0x000000ff00057c82 */ /* 0x000fe20008000000 */
[----:B------:R-:W-:Y:S01]  /*4740*/  UMOV UR30, 0x0 ;  /* 0x00000000001e7882 */ /* 0x000fe20000000000 */
[----:B------:R-:W-:Y:S01]  /*4750*/  UMOV UR31, 0x8100910 ;  /* 0x08100910001f7882 */ /* 0x000fe20000000000 */
[----:B------:R2:W-:Y:S01]  /*4760*/  UTCHMMA tmem[UR9], gdesc[UR22], tmem[UR18], tmem[UR26], idesc[UR27], UPT ;  /* 0x00ff1a16090079ea */ /* 0x0005e2000b800012 */
[----:B------:R-:W-:Y:S01]  /*4770*/  UMOV UR4, UR4 ;  /* 0x0000000400047c82 */ /* 0x000fe20008000000 */
[----:B------:R2:W-:Y:S01]  /*4780*/  UTCHMMA tmem[UR14], gdesc[UR12], tmem[UR18], tmem[UR28], idesc[UR29], UPT ;  /* 0x00ff1c0c0e0079ea */ /* 0x0005e2000b800012 */
[----:B------:R2:W-:Y:S01]  /*4790*/  UTCHMMA tmem[UR15], gdesc[UR20], tmem[UR18], tmem[UR30], idesc[UR31], UPT ;  /* 0x00ff1e140f0079ea */ /* 0x0005e2000b800012 */
[----:B------:R2:W-:Y:S01]  /*47a0*/  UTCBAR [UR4], URZ ;  /* 0x000000ff040073e9 */ /* 0x0005e200080000ff */
[----:B------:R-:W-:Y:S01]  /*47b0*/  NOP ;  /* 0x0000000000007918 */ /* 0x000fe20000000000 */
.L_x_7:
[----:B------:R-:W-:Y:S01]  /*47c0*/  BAR.SYNC.DEFER_BLOCKING 0x0 ;  /* 0x0000000000007b1d */ /* 0x000fe20000010000 */
[C---:B-1----:R-:W-:Y:S02]  /*47d0*/  VIADD R5, R167.reuse, 0xffffffbb ;  /* 0xffffffbba7057836 */ /* 0x042fe40000000000 */
[C---:B------:R-:W-:Y:S02]  /*47e0*/  VIADD R7, R167.reuse, 0xffffffba ;  /* 0xffffffbaa7077836 */ /* 0x040fe40000000000 */
[----:B------:R-:W-:Y:S01]  /*47f0*/  VIADD R10, R167, 0xffffffb9 ;  /* 0xffffffb9a70a7836 */ /* 0x000fe20000000000 */
[----:B------:R-:W-:Y:S01]  /*4800*/  ISETP.GE.U32.AND P5, PT, R5, 0x7fffff9c, PT ;  /* 0x7fffff9c0500780c */ /* 0x000fe20003fa6070 */
[C---:B------:R-:W-:Y:S01]  /*4810*/  VIADD R11, R167.reuse, 0xffffffb8 ;  /* 0xffffffb8a70b7836 */ /* 0x040fe20000000000 */
[----:B--2---:R-:W-:Y:S01]  /*4820*/  UMOV UR4, URZ ;  /* 0x000000ff00047c82 */ /* 0x004fe20008000000 */
[C---:B------:R-:W-:Y:S02]  /*4830*/  VIADD R12, R167.reuse, 0xffffffb6 ;  /* 0xffffffb6a70c7836 */ /* 0x040fe40000000000 */
[----:B------:R-:W-:-:S02]  /*4840*/  VIADD R13, R167, 0xffffffb5 ;  /* 0xffffffb5a70d7836 */ /* 0x000fc40000000000 */
[C---:B------:R-:W-:Y:S02]  /*4850*/  VIADD R16, R167.reuse, 0xffffffb3 ;  /* 0xffffffb3a7107836 */ /* 0x040fe40000000000 */
[C---:B------:R-:W-:Y:S02]  /*4860*/  VIADD R17, R167.reuse, 0xffffffac ;  /* 0xffffffaca7117836 */ /* 0x040fe40000000000 */
[C---:B------:R-:W-:Y:S02]  /*4870*/  VIADD R20, R167.reuse, 0xffffffa6 ;  /* 0xffffffa6a7147836 */ /* 0x040fe40000000000 */
[C---:B------:R-:W-:Y:S02]  /*4880*/  VIADD R19, R167.reuse, 0xffffffa7 ;  /* 0xffffffa7a7137836 */ /* 0x040fe40000000000 */
[C---:B------:R-:W-:Y:S02]  /*4890*/  VIADD R23, R167.reuse, 0xffffffb2 ;  /* 0xffffffb2a7177836 */ /* 0x040fe40000000000 */
[----:B------:R-:W-:Y:S01]  /*48a0*/  VIADD R24, R167, 0xffffffa3 ;  /* 0xffffffa3a7187836 */ /* 0x000fe20000000000 */
[----:B------:R-:W-:Y:S01]  /*48b0*/  @!PT LDS RZ, [RZ] ;  /* 0x00000000fffff984 */ /* 0x000fe20000000800 */
[----:B------:R-:W-:Y:S01]  /*48c0*/  @!PT LDS RZ, [RZ] ;  /* 0x00000000fffff984 */ /* 0x000fe20000000800 */
[----:B------:R-:W-:Y:S01]  /*48d0*/  @!PT LDS RZ, [RZ] ;  /* 0x00000000fffff984 */ /* 0x000fe20000000800 */
[----:B------:R-:W-:Y:S01]  /*48e0*/  LDGSTS.E [R165], desc[UR16][R70.64], !P1 ;  /* 0x0000000046a57fae */ /* 0x000fe2000c9a1010 */
[----:B------:R-:W-:-:S03]  /*48f0*/  ISETP.GE.U32.AND P1, PT, R187, 0x7fffff9d, PT ;  /* 0x7fffff9dbb00780c */ /* 0x000fc60003f26070 */
[----:B------:R-:W-:Y:S01]  /*4900*/  LDGSTS.E [R165+0x4], desc[UR16][R76.64], !P2 ;  /* 0x000040004ca57fae */ /* 0x000fe2000d1a1010 */
[----:B------:R-:W-:-:S03]  /*4910*/  IADD3 R8, P2, PT, R38, R127, RZ ;  /* 0x0000007f26087210 */ /* 0x000fc60007f5e0ff */
[----:B------:R-:W-:Y:S01]  /*4920*/  LDGSTS.E [R165+0x8], desc[UR16][R78.64], !P3 ;  /* 0x000080004ea57fae */ /* 0x000fe2000d9a1010 */
[----:B------:R-:W-:Y:S01]  /*4930*/  IADD3 R4, P3, PT, R36, R127, RZ ;  /* 0x0000007f24047210 */ /* 0x000fe20007f7e0ff */
[----:B------:R-:W-:Y:S01]  /*4940*/  IMAD.X R9, R39, 0x1, R129, P2 ;  /* 0x0000000127097824 */ /* 0x000fe200010e0681 */
[----:B------:R-:W-:-:S03]  /*4950*/  ISETP.GE.U32.AND P2, PT, R7, 0x7fffff9b, PT ;  /* 0x7fffff9b0700780c */ /* 0x000fc60003f46070 */
[--C-:B------:R-:W-:Y:S01]  /*4960*/  IMAD.X R5, R37, 0x1, R129.reuse, P3 ;  /* 0x0000000125057824 */ /* 0x100fe200018e0681 */
[----:B------:R-:W-:Y:S01]  /*4970*/  IADD3 R6, P3, PT, R40, R127, RZ ;  /* 0x0000007f28067210 */ /* 0x000fe20007f7e0ff */
[----:B------:R-:W-:Y:S01]  /*4980*/  LDGSTS.E [R165+0xc], desc[UR16][R80.64], !P1 ;  /* 0x0000c00050a57fae */ /* 0x000fe2000c9a1010 */
[----:B------:R-:W-:Y:S01]  /*4990*/  ISETP.GE.U32.AND P1, PT, R11, 0x7fffff99, PT ;  /* 0x7fffff990b00780c */ /* 0x000fe20003f26070 */
[----:B------:R-:W-:Y:S02]  /*49a0*/  VIADD R11, R167, 0xffffffb7 ;  /* 0xffffffb7a70b7836 */ /* 0x000fe40000000000 */
[----:B------:R-:W-:Y:S01]  /*49b0*/  IMAD.X R7, R41, 0x1, R129, P3 ;  /* 0x0000000129077824 */ /* 0x000fe200018e0681 */
[----:B------:R-:W-:Y:S01]  /*49c0*/  ISETP.GE.U32.AND P3, PT, R10, 0x7fffff9a, PT ;  /* 0x7fffff9a0a00780c */ /* 0x000fe20003f66070 */
[----:B------:R-:W-:Y:S01]  /*49d0*/  LDGSTS.E [R165+0x10], desc[UR16][R130.64], !P5 ;  /* 0x0001000082a57fae */ /* 0x000fe2000e9a1010 */
[----:B------:R-:W-:Y:S01]  /*49e0*/  ISETP.GE.U32.AND P5, PT, R11, 0x7fffff98, PT ;  /* 0x7fffff980b00780c */ /* 0x000fe20003fa6070 */
[----:B------:R-:W-:-:S02]  /*49f0*/  IMAD.SHL.U32 R37, R3, 0x4, RZ ;  /* 0x0000000403257824 */ /* 0x000fc400078e00ff */
[----:B------:R-:W-:Y:S01]  /*4a00*/  LDGSTS.E [R165+0x14], desc[UR16][R132.64], !P2 ;  /* 0x0001400084a57fae */ /* 0x000fe2000d1a1010 */
[----:B------:R-:W-:-:S05]  /*4a10*/  IADD3 R10, P2, PT, R42, R127, RZ ;  /* 0x0000007f2a0a7210 */ /* 0x000fca0007f5e0ff */
[----:B------:R-:W-:Y:S01]  /*4a20*/  IMAD.X R11, R43, 0x1, R129, P2 ;  /* 0x000000012b0b7824 */ /* 0x000fe200010e0681 */
[----:B------:R-:W-:Y:S01]  /*4a30*/  ISETP.GE.U32.AND P2, PT, R12, 0x7fffff97, PT ;  /* 0x7fffff970c00780c */ /* 0x000fe20003f46070 */
[----:B------:R-:W-:Y:S01]  /*4a40*/  LDGSTS.E [R165+0x18], desc[UR16][R134.64], !P3 ;  /* 0x0001800086a57fae */ /* 0x000fe2000d9a1010 */
[----:B------:R-:W-:Y:S01]  /*4a50*/  ISETP.GE.U32.AND P3, PT, R13, 0x7fffff96, PT ;  /* 0x7fffff960d00780c */ /* 0x000fe20003f66070 */
[----:B------:R-:W-:Y:S02]  /*4a60*/  VIADD R13, R167, 0xffffffb4 ;  /* 0xffffffb4a70d7836 */ /* 0x000fe40000000000 */
[----:B------:R-:W-:Y:S01]  /*4a70*/  LDGSTS.E [R165+0x1c], desc[UR16][R136.64], !P1 ;  /* 0x0001c00088a57fae */ /* 0x000fe2000c9a1010 */
[----:B------:R-:W-:-:S03]  /*4a80*/  IADD3 R14, P1, PT, R44, R127, RZ ;  /* 0x0000007f2c0e7210 */ /* 0x000fc60007f3e0ff */
[----:B------:R-:W-:Y:S01]  /*4a90*/  LDGSTS.E [R165+0x20], desc[UR16][R138.64], !P5 ;  /* 0x000200008aa57fae */ /* 0x000fe2000e9a1010 */
[----:B------:R-:W-:Y:S01]  /*4aa0*/  IADD3 R12, P5, PT, R46, R127, RZ ;  /* 0x0000007f2e0c7210 */ /* 0x000fe20007fbe0ff */
[----:B------:R-:W-:Y:S01]  /*4ab0*/  IMAD.X R15, R45, 0x1, R129, P1 ;  /* 0x000000012d0f7824 */ /* 0x000fe200008e0681 */
[----:B------:R-:W-:Y:S01]  /*4ac0*/  ISETP.GE.U32.AND P1, PT, R13, 0x7fffff95, PT ;  /* 0x7fffff950d00780c */ /* 0x000fe20003f26070 */
[----:B------:R1:W-:Y:S01]  /*4ad0*/  LDGSTS.E [R165+0x24], desc[UR16][R4.64], !P2 ;  /* 0x0002400004a57fae */ /* 0x0003e2000d1a1010 */
[----:B------:R-:W-:Y:S01]  /*4ae0*/  ISETP.GE.U32.AND P2, PT, R16, 0x7fffff94, PT ;  /* 0x7fffff941000780c */ /* 0x000fe20003f46070 */
[----:B------:R-:W-:Y:S02]  /*4af0*/  VIADD R16, R167, 0xffffffad ;  /* 0xffffffada7107836 */ /* 0x000fe40000000000 */
[----:B------:R2:W-:Y:S01]  /*4b00*/  LDGSTS.E [R165+0x28], desc[UR16][R8.64], !P3 ;  /* 0x0002800008a57fae */ /* 0x0005e2000d9a1010 */
[----:B------:R-:W-:Y:S01]  /*4b10*/  ISETP.GE.U32.AND P3, PT, R17, 0x7fffff8d, PT ;  /* 0x7fffff8d1100780c */ /* 0x000fe20003f66070 */
[----:B------:R-:W-:-:S02]  /*4b20*/  VIADD R17, R167, 0xffffffae ;  /* 0xffffffaea7117836 */ /* 0x000fc40000000000 */
[----:B------:R-:W-:-:S03]  /*4b30*/  IMAD.X R13, R47, 0x1, R129, P5 ;  /* 0x000000012f0d7824 */ /* 0x000fc600028e0681 */
[----:B------:R-:W-:Y:S01]  /*4b40*/  ISETP.GE.U32.AND P5, PT, R17, 0x7fffff8f, PT ;  /* 0x7fffff8f1100780c */ /* 0x000fe20003fa6070 */
[----:B------:R3:W-:Y:S01]  /*4b50*/  LDGSTS.E [R165+0x2c], desc[UR16][R6.64], !P1 ;  /* 0x0002c00006a57fae */ /* 0x0007e2000c9a1010 */
[----:B------:R-:W-:Y:S01]  /*4b60*/  ISETP.GE.U32.AND P1, PT, R16, 0x7fffff8e, PT ;  /* 0x7fffff8e1000780c */ /* 0x000fe20003f26070 */
[C---:B-1----:R-:W-:Y:S01]  /*4b70*/  VIADD R5, R167.reuse, 0xffffffa8 ;  /* 0xffffffa8a7057836 */ /* 0x042fe20000000000 */
[----:B------:R-:W-:Y:S01]  /*4b80*/  SEL R17, RZ, 0x1, P3 ;  /* 0x00000001ff117807 */ /* 0x000fe20001800000 */
[C---:B------:R-:W-:Y:S01]  /*4b90*/  VIADD R16, R167.reuse, 0xffffffaf ;  /* 0xffffffafa7107836 */ /* 0x040fe20000000000 */
[----:B--2---:R-:W-:Y:S01]  /*4ba0*/  SEL R8, RZ, 0x1fffe, P1 ;  /* 0x0001fffeff087807 */ /* 0x004fe20000800000 */
[----:B------:R-:W-:Y:S01]  /*4bb0*/  VIADD R4, R167, 0xffffffa9 ;  /* 0xffffffa9a7047836 */ /* 0x000fe20000000000 */
[----:B------:R-:W-:Y:S01]  /*4bc0*/  ISETP.GE.U32.AND P1, PT, R5, 0x7fffff89, PT ;  /* 0x7fffff890500780c */ /* 0x000fe20003f26070 */
[----:B------:R-:W-:Y:S01]  /*4bd0*/  VIADD R5, R167, 0xffffffaa ;  /* 0xffffffaaa7057836 */ /* 0x000fe20000000000 */
[----:B------:R-:W-:Y:S01]  /*4be0*/  ISETP.GE.U32.AND P3, PT, R16, 0x7fffff90, PT ;  /* 0x7fffff901000780c */ /* 0x000fe20003f66070 */
[----:B------:R-:W-:Y:S01]  /*4bf0*/  IMAD.IADD R8, R17, 0x1, R8 ;  /* 0x0000000111087824 */ /* 0x000fe200078e0208 */
[----:B------:R-:W-:Y:S01]  /*4c00*/  SEL R9, RZ, 0x1, P1 ;  /* 0x00000001ff097807 */ /* 0x000fe20000800000 */
[----:B------:R1:W-:Y:S01]  /*4c10*/  LDGSTS.E [R165+0x30], desc[UR16][R10.64], !P2 ;  /* 0x000300000aa57fae */ /* 0x0003e2000d1a1010 */
[----:B---3--:R-:W-:-:S02]  /*4c20*/  SEL R6, RZ, 0x4, P5 ;  /* 0x00000004ff067807 */ /* 0x008fc40002800000 */
[----:B------:R-:W-:Y:S01]  /*4c30*/  ISETP.GE.U32.AND P5, PT, R4, 0x7fffff8a, PT ;  /* 0x7fffff8a0400780c */ /* 0x000fe20003fa6070 */
[----:B------:R-:W-:Y:S01]  /*4c40*/  VIADD R4, R167, 0xffffffab ;  /* 0xffffffaba7047836 */ /* 0x000fe20000000000 */
[----:B------:R-:W-:Y:S02]  /*4c50*/  SEL R7, RZ, 0x7fff8, P3 ;  /* 0x0007fff8ff077807 */ /* 0x000fe40001800000 */
[----:B------:R-:W-:Y:S01]  /*4c60*/  ISETP.GE.U32.AND P3, PT, R5, 0x7fffff8b, PT ;  /* 0x7fffff8b0500780c */ /* 0x000fe20003f66070 */
[C---:B------:R-:W-:Y:S01]  /*4c70*/  VIADD R5, R167.reuse, 0xffffffa4 ;  /* 0xffffffa4a7057836 */ /* 0x040fe20000000000 */
[----:B------:R-:W-:Y:S01]  /*4c80*/  ISETP.GE.U32.AND P1, PT, R4, 0x7fffff8c, PT ;  /* 0x7fffff8c0400780c */ /* 0x000fe20003f26070 */
[----:B------:R-:W-:Y:S01]  /*4c90*/  VIADD R4, R167, 0xffffffa5 ;  /* 0xffffffa5a7047836 */ /* 0x000fe20000000000 */
[----:B------:R-:W-:Y:S02]  /*4ca0*/  SEL R18, RZ, 0x1fffe, P5 ;  /* 0x0001fffeff127807 */ /* 0x000fe40002800000 */
[----:B------:R-:W-:-:S02]  /*4cb0*/  ISETP.GE.U32.AND P5, PT, R5, 0x7fffff85, PT ;  /* 0x7fffff850500780c */ /* 0x000fc40003fa6070 */
[----:B------:R-:W-:Y:S01]  /*4cc0*/  SEL R5, RZ, 0x4, P3 ;  /* 0x00000004ff057807 */ /* 0x000fe20001800000 */
[----:B------:R-:W-:Y:S01]  /*4cd0*/  IMAD.IADD R9, R9, 0x1, R18 ;  /* 0x0000000109097824 */ /* 0x000fe200078e0212 */
[----:B------:R-:W-:Y:S01]  /*4ce0*/  ISETP.GE.U32.AND P3, PT, R4, 0x7fffff86, PT ;  /* 0x7fffff860400780c */ /* 0x000fe20003f66070 */
[C---:B------:R-:W-:Y:S01]  /*4cf0*/  VIADD R4, R167.reuse, 0xffffffa1 ;  /* 0xffffffa1a7047836 */ /* 0x040fe20000000000 */
[----:B------:R-:W-:Y:S02]  /*4d00*/  SEL R16, RZ, 0x7fff8, P1 ;  /* 0x0007fff8ff107807 */ /* 0x000fe40000800000 */
[----:B------:R-:W-:Y:S01]  /*4d10*/  ISETP.GE.U32.AND P1, PT, R20, 0x7fffff87, PT ;  /* 0x7fffff871400780c */ /* 0x000fe20003f26070 */
[----:B------:R-:W-:Y:S01]  /*4d20*/  VIADD R20, R167, 0xffffffa2 ;  /* 0xffffffa2a7147836 */ /* 0x000fe20000000000 */
[----:B------:R-:W-:Y:S02]  /*4d30*/  SEL R22, RZ, 0x1fffe, P3 ;  /* 0x0001fffeff167807 */ /* 0x000fe40001800000 */
        /* <DEDUP_REMOVED lines=8> */
[----:B------:R-:W-:-:S02]  /*4dc0*/  ISETP.GE.U32.AND P5, PT, R4, 0x7fffff81, PT ;  /* 0x7fffff810400780c */ /* 0x000fc40003fa6070 */
[----:B------:R-:W-:Y:S02]  /*4dd0*/  SEL R25, RZ, 0x1fffe, P3 ;  /* 0x0001fffeff197807 */ /* 0x000fe40001800000 */
[----:B------:R-:W-:Y:S02]  /*4de0*/  ISETP.GE.U32.AND P3, PT, R23, 0x7fffff93, PT ;  /* 0x7fffff931700780c */ /* 0x000fe40003f66070 */
[----:B------:R-:W-:Y:S02]  /*4df0*/  SEL R23, RZ, 0x4, P1 ;  /* 0x00000004ff177807 */ /* 0x000fe40000800000 */
[----:B------:R-:W-:Y:S02]  /*4e00*/  ISETP.GE.U32.AND P1, PT, R24, 0x7fffff84, PT ;  /* 0x7fffff841800780c */ /* 0x000fe40003f26070 */
[----:B------:R-:W-:Y:S02]  /*4e10*/  SEL R24, RZ, 0x1, P5 ;  /* 0x00000001ff187807 */ /* 0x000fe40002800000 */
[----:B------:R-:W-:-:S02]  /*4e20*/  SEL R18, RZ, 0x7fff8, P1 ;  /* 0x0007fff8ff127807 */ /* 0x000fc40000800000 */
[----:B------:R-:W-:Y:S01]  /*4e30*/  LOP3.LUT R9, R9, 0x3, RZ, 0xc0, !PT ;  /* 0x0000000309097812 */ /* 0x000fe200078ec0ff */
[----:B------:R-:W-:Y:S01]  /*4e40*/  IMAD.IADD R24, R24, 0x1, R25 ;  /* 0x0000000118187824 */ /* 0x000fe200078e0219 */
[----:B------:R-:W-:Y:S01]  /*4e50*/  LOP3.LUT R21, R21, 0x3, RZ, 0xc0, !PT ;  /* 0x0000000315157812 */ /* 0x000fe200078ec0ff */
[----:B------:R2:W-:Y:S01]  /*4e60*/  LDGSTS.E [R165+0x34], desc[UR16][R14.64], !P3 ;  /* 0x000340000ea57fae */ /* 0x0005e2000d9a1010 */
[----:B------:R-:W-:Y:S02]  /*4e70*/  IADD3 R5, PT, PT, R9, R16, R5 ;  /* 0x0000001009057210 */ /* 0x000fe40007ffe005 */
[----:B------:R-:W-:Y:S02]  /*4e80*/  LOP3.LUT R24, R24, 0x3, RZ, 0xc0, !PT ;  /* 0x0000000318187812 */ /* 0x000fe400078ec0ff */
[----:B------:R-:W-:Y:S01]  /*4e90*/  IADD3 R19, PT, PT, R21, R20, R19 ;  /* 0x0000001415137210 */ /* 0x000fe20007ffe013 */
[----:B------:R-:W-:Y:S01]  /*4ea0*/  IMAD.SHL.U32 R9, R5, 0x100, RZ ;  /* 0x0000010005097824 */ /* 0x000fe200078e00ff */
[----:B------:R-:W-:Y:S01]  /*4eb0*/  IADD3 R18, PT, PT, R24, R18, R23 ;  /* 0x0000001218127210 */ /* 0x000fe20007ffe017 */
[C---:B------:R-:W-:Y:S01]  /*4ec0*/  VIADD R5, R167.reuse, 0xffffffb1 ;  /* 0xffffffb1a7057836 */ /* 0x040fe20000000000 */
[----:B------:R-:W-:Y:S01]  /*4ed0*/  LOP3.LUT R8, R8, 0x3, RZ, 0xc0, !PT ;  /* 0x0000000308087812 */ /* 0x000fe200078ec0ff */
[----:B------:R-:W-:Y:S01]  /*4ee0*/  VIADD R167, R167, 0xffffffb0 ;  /* 0xffffffb0a7a77836 */ /* 0x000fe20000000000 */
[----:B------:R-:W-:-:S02]  /*4ef0*/  LOP3.LUT R18, R18, 0xf, RZ, 0xc0, !PT ;  /* 0x0000000f12127812 */ /* 0x000fc400078ec0ff */
[----:B------:R-:W-:Y:S02]  /*4f00*/  IADD3 R8, PT, PT, R8, R7, R6 ;  /* 0x0000000708087210 */ /* 0x000fe40007ffe006 */
[----:B------:R-:W-:Y:S01]  /*4f10*/  LOP3.LUT R9, R9, 0xf00, RZ, 0xe2, !PT ;  /* 0x00000f0009097812 */ /* 0x000fe200078ee2ff */
[----:B------:R-:W-:Y:S01]  /*4f20*/  IMAD R18, R19, 0x10, R18 ;  /* 0x0000001013127824 */ /* 0x000fe200078e0212 */
[----:B------:R-:W-:Y:S02]  /*4f30*/  ISETP.GE.U32.AND P1, PT, R5, 0x7fffff92, PT ;  /* 0x7fffff920500780c */ /* 0x000fe40003f26070 */
[-C--:B------:R-:W-:Y:S01]  /*4f40*/  IADD3 R6, P2, PT, R48, R127.reuse, RZ ;  /* 0x0000007f30067210 */ /* 0x080fe20007f5e0ff */
[----:B------:R-:W-:Y:S01]  /*4f50*/  IMAD R5, R8, 0x1000, R9 ;  /* 0x0000100008057824 */ /* 0x000fe200078e0209 */
[----:B------:R-:W-:Y:S02]  /*4f60*/  LOP3.LUT R18, R18, 0xff, RZ, 0xc0, !PT ;  /* 0x000000ff12127812 */ /* 0x000fe400078ec0ff */
[-C--:B------:R-:W-:Y:S01]  /*4f70*/  IADD3 R16, P3, PT, R54, R127.reuse, RZ ;  /* 0x0000007f36107210 */ /* 0x080fe20007f7e0ff */
[----:B------:R-:W-:Y:S01]  /*4f80*/  IMAD.X R7, R49, 0x1, R129, P2 ;  /* 0x0000000131077824 */ /* 0x000fe200010e0681 */
[----:B------:R-:W-:Y:S01]  /*4f90*/  IADD3 R8, P2, PT, R50, R127, RZ ;  /* 0x0000007f32087210 */ /* 0x000fe20007f5e0ff */
[----:B------:R-:W-:-:S02]  /*4fa0*/  IMAD.IADD R5, R5, 0x1, R18 ;  /* 0x0000000105057824 */ /* 0x000fc400078e0212 */
[--C-:B------:R-:W-:Y:S02]  /*4fb0*/  IMAD.X R17, R55, 0x1, R129.reuse, P3 ;  /* 0x0000000137117824 */ /* 0x100fe400018e0681 */
[----:B------:R3:W-:Y:S01]  /*4fc0*/  LDGSTS.E [R165+0x38], desc[UR16][R12.64], !P1 ;  /* 0x000380000ca57fae */ /* 0x0007e2000c9a1010 */
[----:B------:R-:W-:Y:S01]  /*4fd0*/  LOP3.LUT R5, R5, 0xffff, RZ, 0xc0, !PT ;  /* 0x0000ffff05057812 */ /* 0x000fe200078ec0ff */
[----:B------:R-:W-:Y:S01]  /*4fe0*/  IMAD.X R9, R51, 0x1, R129, P2 ;  /* 0x0000000133097824 */ /* 0x000fe200010e0681 */
[----:B------:R-:W-:Y:S02]  /*4ff0*/  ISETP.GE.U32.AND P1, PT, R167, 0x7fffff91, PT ;  /* 0x7fffff91a700780c */ /* 0x000fe40003f26070 */
[----:B------:R-:W-:Y:S02]  /*5000*/  SHF.R.U32.HI R19, RZ, 0xf, R5 ;  /* 0x0000000fff137819 */ /* 0x000fe40000011605 */
[----:B-1----:R-:W-:Y:S02]  /*5010*/  IADD3 R10, P2, PT, R52, R127, RZ ;  /* 0x0000007f340a7210 */ /* 0x002fe40007f5e0ff */
[----:B------:R-:W-:-:S02]  /*5020*/  LOP3.LUT P3, RZ, R19, 0x1, RZ, 0xc0, !PT ;  /* 0x0000000113ff7812 */ /* 0x000fc4000786c0ff */
[----:B--2---:R-:W-:Y:S01]  /*5030*/  SHF.R.U32.HI R14, RZ, 0xe, R5 ;  /* 0x0000000eff0e7819 */ /* 0x004fe20000011605 */
[----:B------:R-:W-:Y:S01]  /*5040*/  IMAD.X R11, R53, 0x1, R129, P2 ;  /* 0x00000001350b7824 */ /* 0x000fe200010e0681 */
[-C--:B------:R-:W-:Y:S02]  /*5050*/  IADD3 R18, P2, PT, R56, R127.reuse, RZ ;  /* 0x0000007f38127210 */ /* 0x080fe40007f5e0ff */
[----:B------:R-:W-:Y:S01]  /*5060*/  SHF.R.U32.HI R15, RZ, 0xd, R5 ;  /* 0x0000000dff0f7819 */ /* 0x000fe20000011605 */
[----:B------:R-:W-:Y:S01]  /*5070*/  LDGSTS.E [R165+0x3c], desc[UR16][R6.64], !P1 ;  /* 0x0003c00006a57fae */ /* 0x000fe2000c9a1010 */
[----:B------:R-:W-:Y:S01]  /*5080*/  LOP3.LUT P1, RZ, R14, 0x1, RZ, 0xc0, !PT ;  /* 0x000000010eff7812 */ /* 0x000fe2000782c0ff */
[----:B------:R-:W-:Y:S01]  /*5090*/  IMAD.X R19, R57, 0x1, R129, P2 ;  /* 0x0000000139137824 */ /* 0x000fe200010e0681 */
[-C--:B---3--:R-:W-:Y:S02]  /*50a0*/  IADD3 R12, P2, PT, R58, R127.reuse, RZ ;  /* 0x0000007f3a0c7210 */ /* 0x088fe40007f5e0ff */
[----:B------:R-:W-:Y:S01]  /*50b0*/  SHF.R.U32.HI R22, RZ, 0xc, R5 ;  /* 0x0000000cff167819 */ /* 0x000fe20000011605 */
[----:B------:R1:W-:Y:S01]  /*50c0*/  LDGSTS.E [R165+0x40], desc[UR16][R8.64], P3 ;  /* 0x0004000008a57fae */ /* 0x0003e200099a1010 */
[----:B------:R-:W-:Y:S01]  /*50d0*/  IADD3 R14, P3, PT, R60, R127, RZ ;  /* 0x0000007f3c0e7210 */ /* 0x000fe20007f7e0ff */
[----:B------:R-:W-:Y:S01]  /*50e0*/  IMAD.X R13, R59, 0x1, R129, P2 ;  /* 0x000000013b0d7824 */ /* 0x000fe200010e0681 */
[----:B------:R-:W-:-:S03]  /*50f0*/  LOP3.LUT P2, RZ, R15, 0x1, RZ, 0xc0, !PT ;  /* 0x000000010fff7812 */ /* 0x000fc6000784c0ff */
[----:B------:R-:W-:Y:S01]  /*5100*/  IMAD.X R15, R61, 0x1, R129, P3 ;  /* 0x000000013d0f7824 */ /* 0x000fe200018e0681 */
[----:B------:R-:W-:Y:S01]  /*5110*/  IADD3 R20, P3, PT, R62, R127, RZ ;  /* 0x0000007f3e147210 */ /* 0x000fe20007f7e0ff */
[----:B------:R2:W-:Y:S01]  /*5120*/  LDGSTS.E [R165+0x44], desc[UR16][R10.64], P1 ;  /* 0x000440000aa57fae */ /* 0x0005e200089a1010 */
[----:B------:R-:W-:-:S03]  /*5130*/  LOP3.LUT P1, RZ, R22, 0x1, RZ, 0xc0, !PT ;  /* 0x0000000116ff7812 */ /* 0x000fc6000782c0ff */
[----:B------:R-:W-:Y:S01]  /*5140*/  IMAD.X R21, R63, 0x1, R129, P3 ;  /* 0x000000013f157824 */ /* 0x000fe200018e0681 */
[-C--:B------:R-:W-:Y:S02]  /*5150*/  IADD3 R22, P3, PT, R66, R127.reuse, RZ ;  /* 0x0000007f42167210 */ /* 0x080fe40007f7e0ff */
[----:B-1----:R-:W-:Y:S01]  /*5160*/  SHF.R.U32.HI R8, RZ, 0xb, R5 ;  /* 0x0000000bff087819 */ /* 0x002fe20000011605 */
[----:B------:R1:W-:Y:S01]  /*5170*/  LDGSTS.E [R165+0x48], desc[UR16][R16.64], P2 ;  /* 0x0004800010a57fae */ /* 0x0003e200091a1010 */
[-C--:B------:R-:W-:Y:S01]  /*5180*/  IADD3 R6, P2, PT, R64, R127.reuse, RZ ;  /* 0x0000007f40067210 */ /* 0x080fe20007f5e0ff */
[----:B------:R-:W-:Y:S01]  /*5190*/  IMAD.X R23, R67, 0x1, R129, P3 ;  /* 0x0000000143177824 */ /* 0x000fe200018e0681 */
[----:B------:R-:W-:Y:S02]  /*51a0*/  LOP3.LUT P3, RZ, R8, 0x1, RZ, 0xc0, !PT ;  /* 0x0000000108ff7812 */ /* 0x000fe4000786c0ff */
[----:B------:R-:W-:Y:S01]  /*51b0*/  SHF.R.U32.HI R8, RZ, 0xa, R5 ;  /* 0x0000000aff087819 */ /* 0x000fe20000011605 */
[----:B------:R-:W-:Y:S01]  /*51c0*/  IMAD.X R7, R65, 0x1, R129, P2 ;  /* 0x0000000141077824 */ /* 0x000fe200010e0681 */
[----:B------:R-:W-:Y:S01]  /*51d0*/  IADD3 R24, P2, PT, R68, R127, RZ ;  /* 0x0000007f44187210 */ /* 0x000fe20007f5e0ff */
[----:B------:R3:W-:Y:S01]  /*51e0*/  LDGSTS.E [R165+0x4c], desc[UR16][R18.64], P1 ;  /* 0x0004c00012a57fae */ /* 0x0007e200089a1010 */
[----:B------:R-:W-:-:S02]  /*51f0*/  LOP3.LUT P1, RZ, R8, 0x1, RZ, 0xc0, !PT ;  /* 0x0000000108ff7812 */ /* 0x000fc4000782c0ff */
[----:B------:R-:W-:Y:S01]  /*5200*/  SHF.R.U32.HI R8, RZ, 0x9, R5 ;  /* 0x00000009ff087819 */ /* 0x000fe20000011605 */
[----:B------:R-:W-:Y:S01]  /*5210*/  IMAD.X R25, R69, 0x1, R129, P2 ;  /* 0x0000000145197824 */ /* 0x000fe200010e0681 */
[-C--:B--2---:R-:W-:Y:S02]  /*5220*/  IADD3 R10, P2, PT, R72, R127.reuse, RZ ;  /* 0x0000007f480a7210 */ /* 0x084fe40007f5e0ff */
[----:B------:R-:W-:Y:S01]  /*5230*/  SHF.R.U32.HI R9, RZ, 0x6, R5 ;  /* 0x00000006ff097819 */ /* 0x000fe20000011605 */
[----:B------:R2:W-:Y:S01]  /*5240*/  LDGSTS.E [R165+0x50], desc[UR16][R12.64], P3 ;  /* 0x000500000ca57fae */ /* 0x0005e200099a1010 */
[-C--:B-1----:R-:W-:Y:S01]  /*5250*/  IADD3 R16, P3, PT, R74, R127.reuse, RZ ;  /* 0x0000007f4a107210 */ /* 0x082fe20007f7e0ff */
[----:B------:R-:W-:Y:S01]  /*5260*/  IMAD.X R11, R73, 0x1, R129, P2 ;  /* 0x00000001490b7824 */ /* 0x000fe200010e0681 */
[----:B------:R-:W-:Y:S02]  /*5270*/  LOP3.LUT P2, RZ, R8, 0x1, RZ, 0xc0, !PT ;  /* 0x0000000108ff7812 */ /* 0x000fe4000784c0ff */
[----:B------:R-:W-:Y:S01]  /*5280*/  SHF.R.U32.HI R8, RZ, 0x8, R5 ;  /* 0x00000008ff087819 */ /* 0x000fe20000011605 */
[----:B------:R-:W-:Y:S01]  /*5290*/  IMAD.X R17, R75, 0x1, R129, P3 ;  /* 0x000000014b117824 */ /* 0x000fe200018e0681 */
[----:B------:R-:W-:Y:S01]  /*52a0*/  IADD3 R26, P3, PT, R82, R127, RZ ;  /* 0x0000007f521a7210 */ /* 0x000fe20007f7e0ff */
[----:B------:R-:W-:Y:S01]  /*52b0*/  LDGSTS.E [R165+0x54], desc[UR16][R14.64], P1 ;  /* 0x000540000ea57fae */ /* 0x000fe200089a1010 */
[----:B------:R-:W-:-:S02]  /*52c0*/  LOP3.LUT P1, RZ, R8, 0x1, RZ, 0xc0, !PT ;  /* 0x0000000108ff7812 */ /* 0x000fc4000782c0ff */
[----:B------:R-:W-:Y:S01]  /*52d0*/  SHF.R.U32.HI R8, RZ, 0x7, R5 ;  /* 0x00000007ff087819 */ /* 0x000fe20000011605 */
[----:B------:R-:W-:Y:S01]  /*52e0*/  IMAD.X R27, R83, 0x1, R129, P3 ;  /* 0x00000001531b7824 */ /* 0x000fe200018e0681 */
[----:B---3--:R-:W-:-:S03]  /*52f0*/  IADD3 R18, P3, PT, R84, R127, RZ ;  /* 0x0000007f54127210 */ /* 0x008fc60007f7e0ff */
[----:B------:R1:W-:Y:S01]  /*5300*/  LDGSTS.E [R165+0x58], desc[UR16][R20.64], P2 ;  /* 0x0005800014a57fae */ /* 0x0003e200091a1010 */
[-C--:B--2---:R-:W-:Y:S01]  /*5310*/  IADD3 R12, P2, PT, R112, R127.reuse, RZ ;  /* 0x0000007f700c7210 */ /* 0x084fe20007f5e0ff */
[----:B------:R-:W-:Y:S01]  /*5320*/  IMAD.X R19, R85, 0x1, R129, P3 ;  /* 0x0000000155137824 */ /* 0x000fe200018e0681 */
[----:B------:R-:W-:Y:S02]  /*5330*/  LOP3.LUT P3, RZ, R8, 0x1, RZ, 0xc0, !PT ;  /* 0x0000000108ff7812 */ /* 0x000fe4000786c0ff */
[----:B------:R-:W-:Y:S01]  /*5340*/  SHF.R.S32.HI R8, RZ, 0x1f, R3 ;  /* 0x0000001fff087819 */ /* 0x000fe20000011403 */
[----:B------:R-:W-:Y:S01]  /*5350*/  IMAD.X R13, R113, 0x1, R129, P2 ;  /* 0x00000001710d7824 */ /* 0x000fe200010e0681 */
[----:B------:R-:W-:Y:S01]  /*5360*/  IADD3 R28, P2, PT, R114, R127, RZ ;  /* 0x0000007f721c7210 */ /* 0x000fe20007f5e0ff */
[----:B------:R2:W-:Y:S01]  /*5370*/  LDGSTS.E [R165+0x5c], desc[UR16][R6.64], P1 ;  /* 0x0005c00006a57fae */ /* 0x0005e200089a1010 */
[----:B------:R-:W-:-:S03]  /*5380*/  SHF.L.U64.HI R39, R3, 0x2, R8 ;  /* 0x0000000203277819 */ /* 0x000fc60000010208 */
[----:B------:R-:W-:Y:S01]  /*5390*/  IMAD.X R29, R115, 0x1, R129, P2 ;  /* 0x00000001731d7824 */ /* 0x000fe200010e0681 */
[-C--:B-1----:R-:W-:Y:S02]  /*53a0*/  IADD3 R20, P1, PT, R88, R37.reuse, RZ ;  /* 0x0000002558147210 */ /* 0x082fe40007f3e0ff */
[----:B------:R-:W-:Y:S01]  /*53b0*/  LOP3.LUT P2, RZ, R9, 0x1, RZ, 0xc0, !PT ;  /* 0x0000000109ff7812 */ /* 0x000fe2000784c0ff */
[----:B------:R1:W-:Y:S01]  /*53c0*/  LDGSTS.E [R165+0x60], desc[UR16][R22.64], P3 ;  /* 0x0006000016a57fae */ /* 0x0003e200099a1010 */
[----:B------:R-:W-:Y:S01]  /*53d0*/  SHF.R.U32.HI R9, RZ, 0x5, R5 ;  /* 0x00000005ff097819 */ /* 0x000fe20000011605 */
[----:B------:R-:W-:Y:S01]  /*53e0*/  IMAD.X R21, R89, 0x1, R39, P1 ;  /* 0x0000000159157824 */ /* 0x000fe200008e0627 */
[-C--:B------:R-:W-:Y:S02]  /*53f0*/  IADD3 R14, P3, PT, R86, R37.reuse, RZ ;  /* 0x00000025560e7210 */ /* 0x080fe40007f7e0ff */
[----:B------:R-:W-:Y:S02]  /*5400*/  LOP3.LUT P1, RZ, R9, 0x1, RZ, 0xc0, !PT ;  /* 0x0000000109ff7812 */ /* 0x000fe4000782c0ff */
[----:B------:R-:W-:Y:S01]  /*5410*/  SHF.R.U32.HI R9, RZ, 0x4, R5 ;  /* 0x00000004ff097819 */ /* 0x000fe20000011605 */
[----:B------:R-:W-:Y:S01]  /*5420*/  IMAD.X R15, R87, 0x1, R39, P3 ;  /* 0x00000001570f7824 */ /* 0x000fe200018e0627 */
[----:B--2---:R-:W-:-:S03]  /*5430*/  IADD3 R6, P3, PT, R90, R37, RZ ;  /* 0x000000255a067210 */ /* 0x004fc60007f7e0ff */
[----:B------:R2:W-:Y:S01]  /*5440*/  LDGSTS.E [R165+0x64], desc[UR16][R24.64], P2 ;  /* 0x0006400018a57fae */ /* 0x0005e200091a1010 */
[-C--:B------:R-:W-:Y:S01]  /*5450*/  IADD3 R30, P2, PT, R94, R37.reuse, RZ ;  /* 0x000000255e1e7210 */ /* 0x080fe20007f5e0ff */
[----:B------:R-:W-:Y:S01]  /*5460*/  IMAD.X R7, R91, 0x1, R39, P3 ;  /* 0x000000015b077824 */ /* 0x000fe200018e0627 */
[----:B-1----:R-:W-:-:S03]  /*5470*/  IADD3 R22, P3, PT, R92, R37, RZ ;  /* 0x000000255c167210 */ /* 0x002fc60007f7e0ff */
[----:B------:R1:W-:Y:S01]  /*5480*/  LDGSTS.E [R165+0x68], desc[UR16][R10.64], P1 ;  /* 0x000680000aa57fae */ /* 0x0003e200089a1010 */
[----:B------:R-:W-:Y:S01]  /*5490*/  LOP3.LUT P1, RZ, R9, 0x1, RZ, 0xc0, !PT ;  /* 0x0000000109ff7812 */ /* 0x000fe2000782c0ff */
[--C-:B------:R-:W-:Y:S01]  /*54a0*/  IMAD.X R23, R93, 0x1, R39.reuse, P3 ;  /* 0x000000015d177824 */ /* 0x100fe200018e0627 */
[-C--:B------:R-:W-:Y:S01]  /*54b0*/  IADD3 R32, P3, PT, R96, R37.reuse, RZ ;  /* 0x0000002560207210 */ /* 0x080fe20007f7e0ff */
[----:B------:R-:W-:Y:S01]  /*54c0*/  IMAD.X R31, R95, 0x1, R39, P2 ;  /* 0x000000015f1f7824 */ /* 0x000fe200010e0627 */
[-C--:B------:R-:W-:Y:S02]  /*54d0*/  IADD3 R34, P2, PT, R98, R37.reuse, RZ ;  /* 0x0000002562227210 */ /* 0x080fe40007f5e0ff */
[----:B------:R-:W-:Y:S01]  /*54e0*/  SHF.R.U32.HI R9, RZ, 0x3, R5 ;  /* 0x00000003ff097819 */ /* 0x000fe20000011605 */
[--C-:B------:R-:W-:Y:S01]  /*54f0*/  IMAD.X R33, R97, 0x1, R39.reuse, P3 ;  /* 0x0000000161217824 */ /* 0x100fe200018e0627 */
[-C--:B------:R-:W-:Y:S01]  /*5500*/  IADD3 R40, P3, PT, R100, R37.reuse, RZ ;  /* 0x0000002564287210 */ /* 0x080fe20007f7e0ff */
[----:B------:R-:W-:Y:S01]  /*5510*/  IMAD.X R35, R99, 0x1, R39, P2 ;  /* 0x0000000163237824 */ /* 0x000fe200010e0627 */
[----:B--2---:R-:W-:-:S03]  /*5520*/  IADD3 R24, P2, PT, R102, R37, RZ ;  /* 0x0000002566187210 */ /* 0x004fc60007f5e0ff */
[----:B------:R2:W-:Y:S01]  /*5530*/  LDGSTS.E [R165+0x6c], desc[UR16][R16.64], P1 ;  /* 0x0006c00010a57fae */ /* 0x0005e200089a1010 */
[--C-:B------:R-:W-:Y:S01]  /*5540*/  IMAD.X R41, R101, 0x1, R39.reuse, P3 ;  /* 0x0000000165297824 */ /* 0x100fe200018e0627 */
[-C--:B-1----:R-:W-:Y:S01]  /*5550*/  IADD3 R10, P1, PT, R104, R37.reuse, RZ ;  /* 0x00000025680a7210 */ /* 0x082fe20007f3e0ff */
[--C-:B------:R-:W-:Y:S01]  /*5560*/  IMAD.X R25, R103, 0x1, R39.reuse, P2 ;  /* 0x0000000167197824 */ /* 0x100fe200010e0627 */
[----:B------:R-:W-:Y:S02]  /*5570*/  LOP3.LUT P3, RZ, R9, 0x1, RZ, 0xc0, !PT ;  /* 0x0000000109ff7812 */ /* 0x000fe4000786c0ff */
[----:B------:R-:W-:Y:S01]  /*5580*/  IADD3 R42, P2, PT, R106, R37, RZ ;  /* 0x000000256a2a7210 */ /* 0x000fe20007f5e0ff */
[----:B------:R-:W-:Y:S01]  /*5590*/  IMAD.X R11, R105, 0x1, R39, P1 ;  /* 0x00000001690b7824 */ /* 0x000fe200008e0627 */
[--C-:B------:R-:W-:Y:S02]  /*55a0*/  SHF.R.U32.HI R9, RZ, 0x2, R5.reuse ;  /* 0x00000002ff097819 */ /* 0x100fe40000011605 */
[----:B------:R-:W-:Y:S01]  /*55b0*/  SHF.R.U32.HI R5, RZ, 0x1, R5 ;  /* 0x00000001ff057819 */ /* 0x000fe20000011605 */
[----:B------:R-:W-:Y:S01]  /*55c0*/  IMAD.X R43, R107, 0x1, R39, P2 ;  /* 0x000000016b2b7824 */ /* 0x000fe200010e0627 */
[----:B------:R-:W-:-:S02]  /*55d0*/  LOP3.LUT P1, RZ, R9, 0x1, RZ, 0xc0, !PT ;  /* 0x0000000109ff7812 */ /* 0x000fc4000782c0ff */
[----:B------:R-:W-:-:S03]  /*55e0*/  ISETP.GE.AND P2, PT, R126, R163, PT ;  /* 0x000000a37e00720c */ /* 0x000fc60003f46270 */
[----:B------:R1:W-:Y:S01]  /*55f0*/  LDGSTS.E [R165+0x70], desc[UR16][R26.64], P3 ;  /* 0x000700001aa57fae */ /* 0x0003e200099a1010 */
[----:B------:R-:W-:Y:S02]  /*5600*/  SEL R9, RZ, 0x4, P2 ;  /* 0x00000004ff097807 */ /* 0x000fe40001000000 */
[----:B------:R-:W-:Y:S02]  /*5610*/  ISETP.GT.AND P2, PT, R160, 0x5f, PT ;  /* 0x0000005fa000780c */ /* 0x000fe40003f44270 */
[-C--:B------:R-:W-:Y:S02]  /*5620*/  IADD3 R44, P3, PT, R108, R37.reuse, RZ ;  /* 0x000000256c2c7210 */ /* 0x080fe40007f7e0ff */
[----:B------:R-:W-:Y:S01]  /*5630*/  SEL R9, R9, RZ, P2 ;  /* 0x000000ff09097207 */ /* 0x000fe20001000000 */
[----:B------:R3:W-:Y:S01]  /*5640*/  LDGSTS.E [R165+0x74], desc[UR16][R18.64], P1 ;  /* 0x0007400012a57fae */ /* 0x0007e200089a1010 */
[----:B------:R-:W-:Y:S01]  /*5650*/  LOP3.LUT P1, RZ, R5, 0x1, RZ, 0xc0, !PT ;  /* 0x0000000105ff7812 */ /* 0x000fe2000782c0ff */
[----:B------:R-:W-:Y:S01]  /*5660*/  IMAD.X R45, R109, 0x1, R39, P3 ;  /* 0x000000016d2d7824 */ /* 0x000fe200018e0627 */
[----:B--2---:R-:W-:-:S02]  /*5670*/  IADD3 R16, P3, PT, R110, R37, RZ ;  /* 0x000000256e107210 */ /* 0x004fc40007f7e0ff */
[----:B-1----:R-:W-:-:S03]  /*5680*/  IADD3 R26, P2, PT, R116, R37, RZ ;  /* 0x00000025741a7210 */ /* 0x002fc60007f5e0ff */
[--C-:B------:R-:W-:Y:S01]  /*5690*/  IMAD.X R17, R111, 0x1, R39.reuse, P3 ;  /* 0x000000016f117824 */ /* 0x100fe200018e0627 */
[----:B------:R-:W-:Y:S01]  /*56a0*/  IADD3 R46, P3, PT, R118, R37, RZ ;  /* 0x00000025762e7210 */ /* 0x000fe20007f7e0ff */
[----:B------:R-:W-:Y:S01]  /*56b0*/  IMAD.X R27, R117, 0x1, R39, P2 ;  /* 0x00000001751b7824 */ /* 0x000fe200010e0627 */
[----:B------:R-:W-:-:S03]  /*56c0*/  ISETP.NE.U32.AND P2, PT, R9, RZ, PT ;  /* 0x000000ff0900720c */ /* 0x000fc60003f45070 */
[----:B------:R3:W-:Y:S01]  /*56d0*/  LDGSTS.E [R165+0x78], desc[UR16][R12.64], P1 ;  /* 0x000780000ca57fae */ /* 0x0007e200089a1010 */
[--C-:B------:R-:W-:Y:S01]  /*56e0*/  IMAD.X R47, R119, 0x1, R39.reuse, P3 ;  /* 0x00000001772f7824 */ /* 0x100fe200018e0627 */
[----:B------:R-:W-:Y:S02]  /*56f0*/  ISETP.GE.AND P1, PT, R160, 0x40, PT ;  /* 0x00000040a000780c */ /* 0x000fe40003f26270 */
[----:B------:R3:W-:Y:S01]  /*5700*/  LDGSTS.E [R165+0x7c], desc[UR16][R28.64], !P5 ;  /* 0x0007c0001ca57fae */ /* 0x0007e2000e9a1010 */
[----:B------:R-:W-:Y:S02]  /*5710*/  IADD3 R48, P3, PT, R120, R37, RZ ;  /* 0x0000002578307210 */ /* 0x000fe40007f7e0ff */
[----:B------:R-:W-:Y:S01]  /*5720*/  ISETP.GE.AND P5, PT, R160, 0x20, PT ;  /* 0x00000020a000780c */ /* 0x000fe20003fa6270 */
[----:B------:R-:W0:Y:S02]  /*5730*/  LDGDEPBAR ;  /* 0x00000000000079af */ /* 0x000e240000000000 */
[----:B------:R-:W-:-:S02]  /*5740*/  IMAD.X R49, R121, 0x1, R39, P3 ;  /* 0x0000000179317824 */ /* 0x000fc400018e0627 */
        /* <DEDUP_REMOVED lines=16> */
[----:B------:R-:W0:Y:S01]  /*5850*/  LDGDEPBAR ;  /* 0x00000000000079af */ /* 0x000e220000000000 */
[----:B------:R-:W-:Y:S05]  /*5860*/  @!P1 BRA `(.L_x_8) ;  /* 0x0000002400009947 */ /* 0x000fea0003800000 */
[----:B------:R-:W-:Y:S01]  /*5870*/  SHF.R.S32.HI R5, RZ, 0x1f, R161 ;  /* 0x0000001fff057819 */ /* 0x000fe200000114a1 */
[----:B---3--:R-:W1:Y:S01]  /*5880*/  LDC.64 R6, c[0x0][0x388] ;  /* 0x0000e200ff067b82 */ /* 0x008e620000000a00 */
[C---:B------:R-:W-:Y:S01]  /*5890*/  IADD3 R43, P3, PT, R161.reuse, R142, RZ ;  /* 0x0000008ea12b7210 */ /* 0x040fe20007f7e0ff */
[----:B------:R-:W-:Y:S01]  /*58a0*/  IMAD R13, R8, 0xc, RZ ;  /* 0x0000000c080d7824 */ /* 0x000fe200078e02ff */
[C---:B------:R-:W-:Y:S01]  /*58b0*/  IADD3 R47, P2, PT, R161.reuse, R148, RZ ;  /* 0x00000094a12f7210 */ /* 0x040fe20007f5e0ff */
[----:B------:R-:W-:Y:S01]  /*58c0*/  IMAD R15, R140, 0xc, RZ ;  /* 0x0000000c8c0f7824 */ /* 0x000fe200078e02ff */
[----:B------:R-:W-:Y:S01]  /*58d0*/  LEA.HI.X.SX32 R142, R142, R5, 0x1, P3 ;  /* 0x000000058e8e7211 */ /* 0x000fe200018f0eff */
[----:B------:R-:W-:Y:S01]  /*58e0*/  IMAD.MOV.U32 R42, RZ, RZ, RZ ;  /* 0x000000ffff2a7224 */ /* 0x000fe200078e00ff */
[C---:B------:R-:W-:Y:S01]  /*58f0*/  IADD3 R51, P1, PT, R161.reuse, R144, RZ ;  /* 0x00000090a1337210 */ /* 0x040fe20007f3e0ff */
[----:B------:R-:W2:Y:S01]  /*5900*/  LDC.64 R40, c[0x0][0x380] ;  /* 0x0000e000ff287b82 */ /* 0x000ea20000000a00 */
[----:B------:R-:W-:Y:S01]  /*5910*/  IADD3 R55, P3, PT, R161, R149, RZ ;  /* 0x00000095a1377210 */ /* 0x000fe20007f7e0ff */
[----:B------:R-:W-:Y:S01]  /*5920*/  UMOV UR14, 0x1 ;  /* 0x00000001000e7882 */ /* 0x000fe20000000000 */
[-C--:B------:R-:W-:Y:S01]  /*5930*/  LEA.HI.X.SX32 R148, R148, R5.reuse, 0x1, P2 ;  /* 0x0000000594947211 */ /* 0x080fe200010f0eff */
[----:B------:R-:W-:Y:S01]  /*5940*/  UMOV UR15, 0x2 ;  /* 0x00000002000f7882 */ /* 0x000fe20000000000 */
[-C--:B------:R-:W-:Y:S01]  /*5950*/  LEA.HI.X.SX32 R144, R144, R5.reuse, 0x1, P1 ;  /* 0x0000000590907211 */ /* 0x080fe200008f0eff */
[----:B------:R-:W-:Y:S01]  /*5960*/  UMOV UR5, URZ ;  /* 0x000000ff00057c82 */ /* 0x000fe20008000000 */
[----:B------:R-:W-:Y:S01]  /*5970*/  LEA.HI.X.SX32 R44, R149, R5, 0x1, P3 ;  /* 0x00000005952c7211 */ /* 0x000fe200018f0eff */
[----:B------:R-:W-:Y:S01]  /*5980*/  UMOV UR6, URZ ;  /* 0x000000ff00067c82 */ /* 0x000fe20008000000 */
[C---:B------:R-:W-:Y:S01]  /*5990*/  IADD3 R59, P2, PT, R161.reuse, R146, RZ ;  /* 0x00000092a13b7210 */ /* 0x040fe20007f5e0ff */
[----:B------:R-:W-:Y:S01]  /*59a0*/  UMOV UR7, URZ ;  /* 0x000000ff00077c82 */ /* 0x000fe20008000000 */
[----:B------:R-:W-:-:S02]  /*59b0*/  IADD3 R63, P1, PT, R161, R150, RZ ;  /* 0x00000096a13f7210 */ /* 0x000fc40007f3e0ff */
[----:B------:R-:W-:Y:S02]  /*59c0*/  IADD3 R67, P3, PT, R161, R147, RZ ;  /* 0x00000093a1437210 */ /* 0x000fe40007f7e0ff */
[-C--:B------:R-:W-:Y:S01]  /*59d0*/  LEA.HI.X.SX32 R146, R146, R5.reuse, 0x1, P2 ;  /* 0x0000000592927211 */ /* 0x080fe200010f0eff */
[----:B-1----:R-:W-:Y:S01]  /*59e0*/  IMAD.WIDE.U32 R6, R3, 0xc, R6 ;  /* 0x0000000c03067825 */ /* 0x002fe200078e0006 */
[-C--:B------:R-:W-:Y:S02]  /*59f0*/  LEA.HI.X.SX32 R150, R150, R5.reuse, 0x1, P1 ;  /* 0x0000000596967211 */ /* 0x080fe400008f0eff */
[----:B------:R-:W-:Y:S01]  /*5a00*/  LEA.HI.X.SX32 R34, R147, R5, 0x1, P3 ;  /* 0x0000000593227211 */ /* 0x000fe200018f0eff */
[----:B------:R-:W-:Y:S01]  /*5a10*/  IMAD.MOV.U32 R38, RZ, RZ, R6 ;  /* 0x000000ffff267224 */ /* 0x000fe200078e0006 */
[C---:B------:R-:W-:Y:S02]  /*5a20*/  IADD3 R71, P2, PT, R161.reuse, R151, RZ ;  /* 0x00000097a1477210 */ /* 0x040fe40007f5e0ff */
[----:B------:R-:W-:Y:S01]  /*5a30*/  IADD3 R75, P1, PT, R161, R152, RZ ;  /* 0x00000098a14b7210 */ /* 0x000fe20007f3e0ff */
[----:B--2---:R-:W-:Y:S01]  /*5a40*/  IMAD.WIDE.U32 R40, R145, 0xc, R40 ;  /* 0x0000000c91287825 */ /* 0x004fe200078e0028 */
[----:B------:R-:W-:-:S02]  /*5a50*/  IADD3 R79, P3, PT, R161, R153, RZ ;  /* 0x00000099a14f7210 */ /* 0x000fc40007f7e0ff */
[-C--:B------:R-:W-:Y:S01]  /*5a60*/  LEA.HI.X.SX32 R32, R151, R5.reuse, 0x1, P2 ;  /* 0x0000000597207211 */ /* 0x080fe200010f0eff */
[----:B------:R-:W-:Y:S01]  /*5a70*/  IMAD.IADD R36, R41, 0x1, R15 ;  /* 0x0000000129247824 */ /* 0x000fe200078e020f */
[-C--:B------:R-:W-:Y:S02]  /*5a80*/  LEA.HI.X.SX32 R152, R152, R5.reuse, 0x1, P1 ;  /* 0x0000000598987211 */ /* 0x080fe400008f0eff */
[----:B------:R-:W-:Y:S02]  /*5a90*/  LEA.HI.X.SX32 R30, R153, R5, 0x1, P3 ;  /* 0x00000005991e7211 */ /* 0x000fe400018f0eff */
[C---:B------:R-:W-:Y:S02]  /*5aa0*/  IADD3 R83, P2, PT, R161.reuse, R154, RZ ;  /* 0x0000009aa1537210 */ /* 0x040fe40007f5e0ff */
[C---:B------:R-:W-:Y:S02]  /*5ab0*/  IADD3 R87, P1, PT, R161.reuse, R155, RZ ;  /* 0x0000009ba1577210 */ /* 0x040fe40007f3e0ff */
[----:B------:R-:W-:-:S02]  /*5ac0*/  IADD3 R91, P3, PT, R161, R156, RZ ;  /* 0x0000009ca15b7210 */ /* 0x000fc40007f7e0ff */
[-C--:B------:R-:W-:Y:S02]  /*5ad0*/  LEA.HI.X.SX32 R154, R154, R5.reuse, 0x1, P2 ;  /* 0x000000059a9a7211 */ /* 0x080fe400010f0eff */
        /* <DEDUP_REMOVED lines=8> */
[----:B------:R-:W-:Y:S02]  /*5b60*/  SHF.R.S32.HI R5, RZ, 0x1f, R183 ;  /* 0x0000001fff057819 */ /* 0x000fe400000114b7 */
[C---:B------:R-:W-:Y:S02]  /*5b70*/  IADD3 R111, P2, PT, R183.reuse, R164, RZ ;  /* 0x000000a4b76f7210 */ /* 0x040fe40007f5e0ff */
[----:B------:R-:W-:-:S02]  /*5b80*/  IADD3 R115, P1, PT, R183, R166, RZ ;  /* 0x000000a6b7737210 */ /* 0x000fc40007f3e0ff */
[-C--:B------:R-:W-:Y:S02]  /*5b90*/  LEA.HI.X.SX32 R164, R164, R5.reuse, 0x1, P2 ;  /* 0x00000005a4a47211 */ /* 0x080fe400010f0eff */
[-C--:B------:R-:W-:Y:S02]  /*5ba0*/  LEA.HI.X.SX32 R166, R166, R5.reuse, 0x1, P1 ;  /* 0x00000005a6a67211 */ /* 0x080fe400008f0eff */
[C---:B------:R-:W-:Y:S02]  /*5bb0*/  IADD3 R131, P2, PT, R183.reuse, R206, RZ ;  /* 0x000000ceb7837210 */ /* 0x040fe40007f5e0ff */
[----:B------:R-:W-:Y:S02]  /*5bc0*/  IADD3 R135, P1, PT, R183, R204, RZ ;  /* 0x000000ccb7877210 */ /* 0x000fe40007f3e0ff */
[-C--:B------:R-:W-:Y:S02]  /*5bd0*/  LEA.HI.X.SX32 R206, R206, R5.reuse, 0x1, P2 ;  /* 0x00000005cece7211 */ /* 0x080fe400010f0eff */
[----:B------:R-:W-:-:S02]  /*5be0*/  LEA.HI.X.SX32 R204, R204, R5, 0x1, P1 ;  /* 0x00000005cccc7211 */ /* 0x000fc400008f0eff */
[C---:B------:R-:W-:Y:S02]  /*5bf0*/  IADD3 R107, P3, PT, R183.reuse, R162, RZ ;  /* 0x000000a2b76b7210 */ /* 0x040fe40007f7e0ff */
[C---:B------:R-:W-:Y:S02]  /*5c00*/  IADD3 R143, P2, PT, R183.reuse, R175, RZ ;  /* 0x000000afb78f7210 */ /* 0x040fe40007f5e0ff */
[----:B------:R-:W-:Y:S02]  /*5c10*/  IADD3 R147, P1, PT, R183, R200, RZ ;  /* 0x000000c8b7937210 */ /* 0x000fe40007f3e0ff */
[-C--:B------:R-:W-:Y:S02]  /*5c20*/  LEA.HI.X.SX32 R162, R162, R5.reuse, 0x1, P3 ;  /* 0x00000005a2a27211 */ /* 0x080fe400018f0eff */
        /* <DEDUP_REMOVED lines=24> */
[-C--:B------:R-:W-:Y:S01]  /*5db0*/  LEA.HI.X.SX32 R16, R171, R5.reuse, 0x1, P2 ;  /* 0x00000005ab107211 */ /* 0x080fe200010f0eff */
[----:B------:R-:W-:Y:S01]  /*5dc0*/  IMAD.SHL.U32 R171, R11, 0x4, RZ ;  /* 0x000000040bab7824 */ /* 0x000fe200078e00ff */
        /* <DEDUP_REMOVED lines=11> */
[----:B------:R-:W-:Y:S02]  /*5e80*/  SHF.R.S32.HI R3, RZ, 0x1f, R160 ;  /* 0x0000001fff037819 */ /* 0x000fe400000114a0 */
[-C--:B------:R-:W-:Y:S02]  /*5e90*/  LEA.HI.X.SX32 R182, R182, R5.reuse, 0x1, P3 ;  /* 0x00000005b6b67211 */ /* 0x080fe400018f0eff */
[----:B------:R-:W-:-:S02]  /*5ea0*/  LEA.HI.X.SX32 R176, R176, R5, 0x1, P2 ;  /* 0x00000005b0b07211 */ /* 0x000fc400010f0eff */
[-C--:B------:R-:W-:Y:S02]  /*5eb0*/  LEA.HI.X.SX32 R174, R174, R5.reuse, 0x1, P1 ;  /* 0x00000005aeae7211 */ /* 0x080fe400008f0eff */
[C---:B------:R-:W-:Y:S02]  /*5ec0*/  IADD3 R203, P3, PT, R183.reuse, R180, RZ ;  /* 0x000000b4b7cb7210 */ /* 0x040fe40007f7e0ff */
[C---:B------:R-:W-:Y:S02]  /*5ed0*/  IADD3 R223, P2, PT, R183.reuse, R172, RZ ;  /* 0x000000acb7df7210 */ /* 0x040fe40007f5e0ff */
[----:B------:R-:W-:Y:S02]  /*5ee0*/  IADD3 R227, P1, PT, R183, R168, RZ ;  /* 0x000000a8b7e37210 */ /* 0x000fe40007f3e0ff */
[----:B------:R-:W-:Y:S01]  /*5ef0*/  LEA.HI R160, R3, R160, RZ, 0x5 ;  /* 0x000000a003a07211 */ /* 0x000fe200078f28ff */
[----:B------:R-:W-:Y:S01]  /*5f00*/  IMAD.MOV.U32 R3, RZ, RZ, R4 ;  /* 0x000000ffff037224 */ /* 0x000fe200078e0004 */
[-C--:B------:R-:W-:Y:S01]  /*5f10*/  LEA.HI.X.SX32 R180, R180, R5.reuse, 0x1, P3 ;  /* 0x00000005b4b47211 */ /* 0x080fe200018f0eff */
[----:B------:R-:W-:Y:S01]  /*5f20*/  IMAD.MOV.U32 R4, RZ, RZ, RZ ;  /* 0x000000ffff047224 */ /* 0x000fe200078e00ff */
[----:B------:R-:W-:-:S02]  /*5f30*/  LEA.HI.X.SX32 R172, R172, R5, 0x1, P2 ;  /* 0x00000005acac7211 */ /* 0x000fc400010f0eff */
[----:B------:R-:W-:Y:S02]  /*5f40*/  LEA.HI.X.SX32 R168, R168, R5, 0x1, P1 ;  /* 0x00000005a8a87211 */ /* 0x000fe400008f0eff */
[C---:B------:R-:W-:Y:S02]  /*5f50*/  IADD3 R239, P3, PT, R183.reuse, R2, RZ ;  /* 0x00000002b7ef7210 */ /* 0x040fe40007f7e0ff */
[C---:B------:R-:W-:Y:S02]  /*5f60*/  IADD3 R231, P2, PT, R183.reuse, R170, RZ ;  /* 0x000000aab7e77210 */ /* 0x040fe40007f5e0ff */
[----:B------:R-:W-:Y:S02]  /*5f70*/  IADD3 R235, P1, PT, R183, R169, RZ ;  /* 0x000000a9b7eb7210 */ /* 0x000fe40007f3e0ff */
[----:B------:R-:W-:Y:S02]  /*5f80*/  SHF.R.S32.HI R160, RZ, 0x5, R160 ;  /* 0x00000005ffa07819 */ /* 0x000fe400000114a0 */
[-C--:B------:R-:W-:Y:S01]  /*5f90*/  LEA.HI.X.SX32 R10, R2, R5.reuse, 0x1, P3 ;  /* 0x00000005020a7211 */ /* 0x080fe200018f0eff */
[----:B------:R-:W-:Y:S01]  /*5fa0*/  IMAD.IADD R2, R7, 0x1, R13 ;  /* 0x0000000107027824 */ /* 0x000fe200078e020d */
[-C--:B------:R-:W-:Y:S01]  /*5fb0*/  LEA.HI.X.SX32 R170, R170, R5.reuse, 0x1, P2 ;  /* 0x00000005aaaa7211 */ /* 0x080fe200010f0eff */
[----:B------:R-:W-:Y:S01]  /*5fc0*/  VIADD R241, R160, 0xfffffffd ;  /* 0xfffffffda0f17836 */ /* 0x000fe20000000000 */
[----:B------:R-:W-:-:S02]  /*5fd0*/  LEA.HI.X.SX32 R8, R169, R5, 0x1, P1 ;  /* 0x00000005a9087211 */ /* 0x000fc400008f0eff */
[----:B------:R-:W-:Y:S02]  /*5fe0*/  VIMNMX R243, PT, PT, R160, 0x2, !PT ;  /* 0x00000002a0f37848 */ /* 0x000fe40007fe0100 */
[C---:B------:R-:W-:Y:S01]  /*5ff0*/  SHF.L.U64.HI R41, R43.reuse, 0x2, R142 ;  /* 0x000000022b297819 */ /* 0x040fe2000001028e */
[----:B------:R-:W-:Y:S01]  /*6000*/  IMAD.SHL.U32 R43, R43, 0x4, RZ ;  /* 0x000000042b2b7824 */ /* 0x000fe200078e00ff */
        /* <DEDUP_REMOVED lines=88> */
[----:B------:R-:W-:Y:S01]  /*6590*/  SHF.L.U64.HI R183, R183, 0x2, R5 ;  /* 0x00000002b7b77819 */ /* 0x000fe20000010205 */
[----:B------:R-:W-:Y:S01]  /*65a0*/  VIADD R243, R243, 0xffffffff ;  /* 0xfffffffff3f37836 */ /* 0x000fe20000000000 */
[----:B------:R-:W-:-:S02]  /*65b0*/  SHF.L.U64.HI R169, R11, 0x2, R190 ;  /* 0x000000020ba97819 */ /* 0x000fc400000102be */
[----:B------:R-:W-:-:S07]  /*65c0*/  SHF.L.U64.HI R177, R9, 0x2, R186 ;  /* 0x0000000209b17819 */ /* 0x000fce00000102ba */
.L_x_11:
[----:B------:R-:W-:Y:S01]  /*65d0*/  IMAD.U32 R4, R4, -0x80000000, RZ ;  /* 0x8000000004047824 */ /* 0x000fe200078e00ff */
[----:B------:R-:W-:-:S03]  /*65e0*/  UIADD3 UR6, UPT, UPT, UR6, 0x1, URZ ;  /* 0x0000000106067890 */ /* 0x000fc6000fffe0ff */
[----:B------:R-:W1:Y:S01]  /*65f0*/  SYNCS.PHASECHK.TRANS64.TRYWAIT P1, [UR8], R4 ;  /* 0x00000004ff0075a7 */ /* 0x000e620008021108 */
[----:B------:R-:W-:-:S04]  /*6600*/  UISETP.GT.AND UP0, UPT, UR6, 0x1, UPT ;  /* 0x000000010600788c */ /* 0x000fc8000bf04270 */
[----:B------:R-:W-:-:S04]  /*6610*/  USEL UR6, UR6, URZ, !UP0 ;  /* 0x000000ff06067287 */ /* 0x000fc8000c000000 */
[----:B------:R-:W-:Y:S01]  /*6620*/  ULEA UR4, UR6, UR10, 0xe ;  /* 0x0000000a06047291 */ /* 0x000fe2000f8e70ff */
[----:B-1----:R-:W-:Y:S11]  /*6630*/  @!P1 BRA `(.L_x_9) ;  /* 0x0000003000889947 */ /* 0x002ff60003800000 */
.L_x_17:
[----:B------:R-:W-:-:S04]  /*6640*/  DEPBAR.LE SB0, 0x2 ;  /* 0x000080800000791a */ /* 0x000fc80000000000 */
[----:B------:R-:W-:Y:S01]  /*6650*/  LEA R44, R124, UR4, 0x7 ;  /* 0x000000047c2c7c11 */ /* 0x000fe2000f8e38ff */
[----:B------:R-:W-:Y:S01]  /*6660*/  BAR.SYNC.DEFER_BLOCKING 0x0 ;  /* 0x0000000000007b1d */ /* 0x000fe20000010000 */
[----:B------:R-:W-:Y:S02]  /*6670*/  UIADD3 UR5, UPT, UPT, UR5, 0x1, URZ ;  /* 0x0000000105057890 */ /* 0x000fe4000fffe0ff */
[----:B------:R-:W-:Y:S02]  /*6680*/  ULEA UR8, UR14, UR10, 0x3 ;  /* 0x0000000a0e087291 */ /* 0x000fe4000f8e18ff */
[----:B------:R-:W-:Y:S02]  /*6690*/  UISETP.GT.AND UP0, UPT, UR5, 0x2, UPT ;  /* 0x000000020500788c */ /* 0x000fe4000bf04270 */
[----:B------:R-:W-:Y:S02]  /*66a0*/  UIADD3 UR8, UPT, UPT, UR8, 0xe000, URZ ;  /* 0x0000e00008087890 */ /* 0x000fe4000fffe0ff */
[----:B------:R-:W-:Y:S01]  /*66b0*/  USEL UR5, UR5, URZ, !UP0 ;  /* 0x000000ff05057287 */ /* 0x000fe2000c000000 */
[----:B------:R-:W-:Y:S01]  /*66c0*/  UMOV UR4, UR7 ;  /* 0x0000000700047c82 */ /* 0x000fe20008000000 */
        /* <DEDUP_REMOVED lines=8> */
[----:B-1----:R1:W-:Y:S01]  /*6750*/  STTM.x32 tmem[UR11+0x40], R4 ;  /* 0x00004004000079ed */ /* 0x0023e200082c000b */
[----:B------:R-:W2:Y:S02]  /*6760*/  FENCE.VIEW.ASYNC.T ;  /* 0x00000000000073c6 */ /* 0x000ea40000000200 */
[----:B--2---:R-:W-:Y:S06]  /*6770*/  BAR.SYNC.DEFER_BLOCKING 0x0 ;  /* 0x0000000000007b1d */ /* 0x004fec0000010000 */
[----:B------:R-:W-:Y:S05]  /*6780*/  @P4 BRA `(.L_x_10) ;  /* 0x00000000007c4947 */ /* 0x000fea0003800000 */
[----:B------:R-:W-:Y:S02]  /*6790*/  ULEA UR7, UR5, UR10, 0xd ;  /* 0x0000000a05077291 */ /* 0x000fe4000f8e68ff */
[----:B------:R-:W-:Y:S02]  /*67a0*/  UIADD3 UR28, UPT, UPT, UR18, 0x48, URZ ;  /* 0x00000048121c7890 */ /* 0x000fe4000fffe0ff */
[----:B------:R-:W-:Y:S02]  /*67b0*/  UIADD3 UR7, UPT, UPT, UR7, 0x8000, URZ ;  /* 0x0000800007077890 */ /* 0x000fe4000fffe0ff */
[----:B------:R-:W-:Y:S02]  /*67c0*/  UIADD3 UR29, UPT, UPT, UR18, 0x50, URZ ;  /* 0x00000050121d7890 */ /* 0x000fe4000fffe0ff */
[----:B------:R-:W-:Y:S02]  /*67d0*/  USHF.R.U32.HI UR7, URZ, 0x4, UR7 ;  /* 0x00000004ff077899 */ /* 0x000fe40008011607 */
[----:B------:R-:W-:-:S02]  /*67e0*/  UIADD3 UR34, UPT, UPT, UR18, 0x58, URZ ;  /* 0x0000005812227890 */ /* 0x000fc4000fffe0ff */
[----:B------:R-:W-:Y:S01]  /*67f0*/  USGXT.U32 UR12, UR7, 0xe ;  /* 0x0000000e070c789a */ /* 0x000fe20008000000 */
[----:B------:R-:W-:Y:S02]  /*6800*/  UMOV UR26, 0x0 ;  /* 0x00000000001a7882 */ /* 0x000fe40000000000 */
[----:B------:R-:W-:Y:S01]  /*6810*/  UMOV UR7, URZ ;  /* 0x000000ff00077c82 */ /* 0x000fe20008000000 */
[----:B------:R-:W-:Y:S01]  /*6820*/  UIADD3 UR20, UP0, UPT, UR12, 0x2, URZ ;  /* 0x000000020c147890 */ /* 0x000fe2000ff1e0ff */
[----:B------:R-:W-:Y:S01]  /*6830*/  UMOV UR27, 0x8100910 ;  /* 0x08100910001b7882 */ /* 0x000fe20000000000 */
[----:B------:R-:W-:Y:S02]  /*6840*/  UMOV UR13, 0x40004040 ;  /* 0x40004040000d7882 */ /* 0x000fe40000000000 */
[----:B------:R-:W-:Y:S01]  /*6850*/  UIADD3.X UR21, UPT, UPT, UR7, 0x40004040, URZ, UP0, !UPT ;  /* 0x4000404007157890 */ /* 0x000fe200087fe4ff */
[----:B------:R2:W-:Y:S01]  /*6860*/  UTCHMMA tmem[UR19], gdesc[UR12], tmem[UR18], tmem[UR26], idesc[UR27], UPT ;  /* 0x00ff1a0c130079ea */ /* 0x0005e2000b800012 */
[----:B------:R-:W-:-:S02]  /*6870*/  UIADD3 UR22, UP0, UPT, UR20, 0x2, URZ ;  /* 0x0000000214167890 */ /* 0x000fc4000ff1e0ff */
[----:B------:R-:W-:Y:S02]  /*6880*/  UIADD3 UR24, UP1, UPT, UR20, 0x4, URZ ;  /* 0x0000000414187890 */ /* 0x000fe4000ff3e0ff */
[----:B------:R-:W-:Y:S02]  /*6890*/  UIADD3.X UR23, UPT, UPT, UR21, URZ, URZ, UP0, !UPT ;  /* 0x000000ff15177290 */ /* 0x000fe400087fe4ff */
[----:B------:R-:W-:Y:S01]  /*68a0*/  UIADD3.X UR25, UPT, UPT, UR21, URZ, URZ, UP1, !UPT ;  /* 0x000000ff15197290 */ /* 0x000fe20008ffe4ff */
[----:B------:R-:W-:Y:S01]  /*68b0*/  UMOV UR30, 0x0 ;  /* 0x00000000001e7882 */ /* 0x000fe20000000000 */
[----:B------:R-:W-:Y:S01]  /*68c0*/  UMOV UR31, 0x8100910 ;  /* 0x08100910001f7882 */ /* 0x000fe20000000000 */
[----:B------:R-:W-:Y:S01]  /*68d0*/  UMOV UR32, 0x0 ;  /* 0x0000000000207882 */ /* 0x000fe20000000000 */
[----:B------:R-:W-:Y:S01]  /*68e0*/  UMOV UR33, 0x8100910 ;  /* 0x0810091000217882 */ /* 0x000fe20000000000 */
        /* <DEDUP_REMOVED lines=9> */
.L_x_10:
[----:B------:R-:W-:Y:S01]  /*6980*/  BAR.SYNC.DEFER_BLOCKING 0x0 ;  /* 0x0000000000007b1d */ /* 0x000fe20000010000 */
[----:B------:R-:W-:Y:S01]  /*6990*/  ISETP.GT.AND P2, PT, R3, RZ, PT ;  /* 0x000000ff0300720c */ /* 0x000fe20003f44270 */
[----:B------:R-:W-:Y:S01]  /*69a0*/  UIADD3 UR15, UPT, UPT, UR15, 0x1, URZ ;  /* 0x000000010f0f7890 */ /* 0x000fe2000fffe0ff */
[C---:B------:R-:W-:Y:S01]  /*69b0*/  ISETP.GE.AND P1, PT, R42.reuse, R241, PT ;  /* 0x000000f12a00720c */ /* 0x040fe20003f26270 */
[----:B------:R-:W-:Y:S01]  /*69c0*/  VIADD R42, R42, 0x1 ;  /* 0x000000012a2a7836 */ /* 0x000fe20000000000 */
[----:B-1----:R-:W-:Y:S01]  /*69d0*/  SEL R4, RZ, 0x4, !P2 ;  /* 0x00000004ff047807 */ /* 0x002fe20005000000 */
[----:B------:R-:W-:Y:S02]  /*69e0*/  UISETP.GT.AND UP0, UPT, UR15, 0x2, UPT ;  /* 0x000000020f00788c */ /* 0x000fe4000bf04270 */
[----:B------:R-:W-:Y:S01]  /*69f0*/  UIADD3 UR14, UPT, UPT, UR14, 0x1, URZ ;  /* 0x000000010e0e7890 */ /* 0x000fe2000fffe0ff */
[----:B------:R-:W-:Y:S01]  /*6a00*/  SEL R5, R4, RZ, !P1 ;  /* 0x000000ff04057207 */ /* 0x000fe20004800000 */
[----:B------:R-:W-:Y:S01]  /*6a10*/  USEL UR15, UR15, URZ, !UP0 ;  /* 0x000000ff0f0f7287 */ /* 0x000fe2000c000000 */
[----:B------:R-:W-:Y:S01]  /*6a20*/  IADD3 R4, P2, PT, R40, R122, RZ ;  /* 0x0000007a28047210 */ /* 0x000fe20007f5e0ff */
[----:B------:R-:W-:Y:S01]  /*6a30*/  UISETP.GT.AND UP0, UPT, UR14, 0x1, UPT ;  /* 0x000000010e00788c */ /* 0x000fe2000bf04270 */
[----:B------:R-:W-:Y:S01]  /*6a40*/  ISETP.NE.U32.AND P3, PT, R5, RZ, PT ;  /* 0x000000ff0500720c */ /* 0x000fe20003f65070 */
[----:B--2---:R-:W-:-:S02]  /*6a50*/  ULEA UR7, UR15, UR10, 0xd ;  /* 0x0000000a0f077291 */ /* 0x004fc4000f8e68ff */
[----:B------:R-:W-:Y:S01]  /*6a60*/  IMAD.X R5, R36, 0x1, R183, P2 ;  /* 0x0000000124057824 */ /* 0x000fe200010e06b7 */
[----:B------:R-:W-:Y:S01]  /*6a70*/  ISETP.GT.AND P2, PT, R3, 0x1, PT ;  /* 0x000000010300780c */ /* 0x000fe20003f44270 */
[----:B------:R-:W-:Y:S02]  /*6a80*/  USEL UR14, UR14, URZ, !UP0 ;  /* 0x000000ff0e0e7287 */ /* 0x000fe4000c000000 */
[----:B------:R-:W-:Y:S01]  /*6a90*/  VIADD R19, R125, UR7 ;  /* 0x000000077d137c36 */ /* 0x000fe20008000000 */
[----:B------:R-:W-:Y:S01]  /*6aa0*/  SEL R6, RZ, 0x4, !P2 ;  /* 0x00000004ff067807 */ /* 0x000fe20005000000 */
[----:B------:R-:W-:Y:S01]  /*6ab0*/  VIADD R21, R185, UR7 ;  /* 0x00000007b9157c36 */ /* 0x000fe20008000000 */
[----:B------:R-:W-:Y:S02]  /*6ac0*/  USEL UR7, URZ, 0x1, !UP0 ;  /* 0x00000001ff077887 */ /* 0x000fe4000c000000 */
[----:B------:R-:W-:Y:S01]  /*6ad0*/  SEL R7, R6, RZ, !P1 ;  /* 0x000000ff06077207 */ /* 0x000fe20004800000 */
[----:B------:R-:W-:Y:S01]  /*6ae0*/  @!PT LDS RZ, [RZ] ;  /* 0x00000000fffff984 */ /* 0x000fe20000000800 */
[----:B------:R-:W-:Y:S01]  /*6af0*/  @!PT LDS RZ, [RZ] ;  /* 0x00000000fffff984 */ /* 0x000fe20000000800 */
[----:B------:R-:W-:Y:S01]  /*6b00*/  @!PT LDS RZ, [RZ] ;  /* 0x00000000fffff984 */ /* 0x000fe20000000800 */
[----:B------:R1:W-:Y:S01]  /*6b10*/  LDGSTS.E [R44], desc[UR16][R4.64], P3 ;  /* 0x00000000042c7fae */ /* 0x0003e200099a1010 */
[----:B------:R-:W-:Y:S01]  /*6b20*/  IADD3 R6, P2, PT, R40, R239, RZ ;  /* 0x000000ef28067210 */ /* 0x000fe20007f5e0ff */
[----:B------:R-:W-:Y:S01]  /*6b30*/  ULOP3.LUT UR7, UR4, UR7, URZ, 0x3c, !UPT ;  /* 0x0000000704077292 */ /* 0x000fe2000f8e3cff */
[----:B------:R-:W-:-:S03]  /*6b40*/  ISETP.NE.U32.AND P3, PT, R7, RZ, PT ;  /* 0x000000ff0700720c */ /* 0x000fc60003f65070 */
[----:B------:R-:W-:Y:S01]  /*6b50*/  IMAD.X R7, R36, 0x1, R237, P2 ;  /* 0x0000000124077824 */ /* 0x000fe200010e06ed */
[----:B------:R-:W-:-:S04]  /*6b60*/  ISETP.GT.AND P2, PT, R3, 0x2, PT ;  /* 0x000000020300780c */ /* 0x000fc80003f44270 */
[----:B------:R-:W-:-:S04]  /*6b70*/  SEL R8, RZ, 0x4, !P2 ;  /* 0x00000004ff087807 */ /* 0x000fc80005000000 */
[----:B------:R-:W-:Y:S01]  /*6b80*/  SEL R9, R8, RZ, !P1 ;  /* 0x000000ff08097207 */ /* 0x000fe20004800000 */
[----:B------:R2:W-:Y:S01]  /*6b90*/  LDGSTS.E [R44+0x4], desc[UR16][R6.64], P3 ;  /* 0x00004000062c7fae */ /* 0x0005e200099a1010 */
[----:B------:R-:W-:Y:S02]  /*6ba0*/  IADD3 R8, P2, PT, R40, R235, RZ ;  /* 0x000000eb28087210 */ /* 0x000fe40007f5e0ff */
[----:B------:R-:W-:-:S03]  /*6bb0*/  ISETP.NE.U32.AND P3, PT, R9, RZ, PT ;  /* 0x000000ff0900720c */ /* 0x000fc60003f65070 */
[----:B------:R-:W-:Y:S01]  /*6bc0*/  IMAD.X R9, R36, 0x1, R233, P2 ;  /* 0x0000000124097824 */ /* 0x000fe200010e06e9 */
[----:B------:R-:W-:-:S04]  /*6bd0*/  ISETP.GT.AND P2, PT, R3, 0x3, PT ;  /* 0x000000030300780c */ /* 0x000fc80003f44270 */
[----:B-1----:R-:W-:-:S04]  /*6be0*/  SEL R4, RZ, 0x4, !P2 ;  /* 0x00000004ff047807 */ /* 0x002fc80005000000 */
[----:B------:R-:W-:Y:S01]  /*6bf0*/  SEL R5, R4, RZ, !P1 ;  /* 0x000000ff04057207 */ /* 0x000fe20004800000 */
[----:B------:R1:W-:Y:S01]  /*6c00*/  LDGSTS.E [R44+0x8], desc[UR16][R8.64], P3 ;  /* 0x00008000082c7fae */ /* 0x0003e200099a1010 */
[----:B------:R-:W-:Y:S02]  /*6c10*/  IADD3 R4, P2, PT, R40, R231, RZ ;  /* 0x000000e728047210 */ /* 0x000fe40007f5e0ff */
[----:B------:R-:W-:-:S03]  /*6c20*/  ISETP.NE.U32.AND P3, PT, R5, RZ, PT ;  /* 0x000000ff0500720c */ /* 0x000fc60003f65070 */
[----:B------:R-:W-:Y:S01]  /*6c30*/  IMAD.X R5, R36, 0x1, R229, P2 ;  /* 0x0000000124057824 */ /* 0x000fe200010e06e5 */
[----:B------:R-:W-:-:S04]  /*6c40*/  ISETP.GT.AND P2, PT, R3, 0x4, PT ;  /* 0x000000040300780c */ /* 0x000fc80003f44270 */
[----:B--2---:R-:W-:-:S04]  /*6c50*/  SEL R6, RZ, 0x4, !P2 ;  /* 0x00000004ff067807 */ /* 0x004fc80005000000 */
        /* <DEDUP_REMOVED lines=180> */
[----:B------:R-:W-:-:S05]  /*77a0*/  IADD3 R10, P2, PT, R40, R111, RZ ;  /* 0x0000006f280a7210 */ /* 0x000fca0007f5e0ff */
[----:B------:R-:W-:Y:S01]  /*77b0*/  IMAD.X R11, R36, 0x1, R109, P2 ;  /* 0x00000001240b7824 */ /* 0x000fe200010e066d */
[----:B------:R-:W-:-:S03]  /*77c0*/  ISETP.GT.AND P2, PT, R3, 0x1e, PT ;  /* 0x0000001e0300780c */ /* 0x000fc60003f44270 */
[----:B------:R3:W-:Y:S01]  /*77d0*/  LDGSTS.E [R44+0x74], desc[UR16][R8.64], P3 ;  /* 0x00074000082c7fae */ /* 0x0007e200099a1010 */
[----:B--2---:R-:W-:Y:S02]  /*77e0*/  SEL R5, RZ, 0x4, !P2 ;  /* 0x00000004ff057807 */ /* 0x004fe40005000000 */
[----:B------:R-:W-:Y:S02]  /*77f0*/  ISETP.GT.AND P2, PT, R3, 0x1f, PT ;  /* 0x0000001f0300780c */ /* 0x000fe40003f44270 */
[----:B------:R-:W-:Y:S02]  /*7800*/  IADD3 R4, P3, PT, R40, R107, RZ ;  /* 0x0000006b28047210 */ /* 0x000fe40007f7e0ff */
[----:B-1----:R-:W-:Y:S02]  /*7810*/  SEL R6, RZ, 0x4, !P2 ;  /* 0x00000004ff067807 */ /* 0x002fe40005000000 */
[----:B------:R-:W-:Y:S01]  /*7820*/  SEL R12, R5, RZ, !P1 ;  /* 0x000000ff050c7207 */ /* 0x000fe20004800000 */
[----:B------:R-:W-:Y:S01]  /*7830*/  IMAD.X R5, R36, 0x1, R105, P3 ;  /* 0x0000000124057824 */ /* 0x000fe200018e0669 */
[----:B------:R-:W-:Y:S01]  /*7840*/  ISETP.GE.AND P2, PT, R126, R3, PT ;  /* 0x000000037e00720c */ /* 0x000fe20003f46270 */
[----:B------:R-:W-:Y:S01]  /*7850*/  VIADD R3, R3, 0xffffffe0 ;  /* 0xffffffe003037836 */ /* 0x000fe20000000000 */
[----:B------:R-:W-:-:S02]  /*7860*/  SEL R6, R6, RZ, !P1 ;  /* 0x000000ff06067207 */ /* 0x000fc40004800000 */
[----:B------:R-:W-:Y:S02]  /*7870*/  ISETP.NE.U32.AND P3, PT, R12, RZ, PT ;  /* 0x000000ff0c00720c */ /* 0x000fe40003f65070 */
[----:B------:R-:W-:Y:S02]  /*7880*/  SEL R7, RZ, 0x4, P2 ;  /* 0x00000004ff077807 */ /* 0x000fe40001000000 */
[----:B------:R-:W-:Y:S02]  /*7890*/  ISETP.NE.U32.AND P2, PT, R6, RZ, PT ;  /* 0x000000ff0600720c */ /* 0x000fe40003f45070 */
[----:B------:R-:W-:-:S04]  /*78a0*/  SEL R7, R7, RZ, !P1 ;  /* 0x000000ff07077207 */ /* 0x000fc80004800000 */
[----:B------:R-:W-:-:S03]  /*78b0*/  ISETP.NE.U32.AND P1, PT, R7, RZ, PT ;  /* 0x000000ff0700720c */ /* 0x000fc60003f25070 */
[----:B------:R1:W-:Y:S01]  /*78c0*/  LDGSTS.E [R44+0x78], desc[UR16][R10.64], P3 ;  /* 0x000780000a2c7fae */ /* 0x0003e200099a1010 */
[----:B------:R-:W-:-:S03]  /*78d0*/  IADD3 R6, P3, PT, R38, R103, RZ ;  /* 0x0000006726067210 */ /* 0x000fc60007f7e0ff */
[----:B------:R2:W-:Y:S01]  /*78e0*/  LDGSTS.E [R44+0x7c], desc[UR16][R4.64], P2 ;  /* 0x0007c000042c7fae */ /* 0x0005e200091a1010 */
[----:B---3--:R-:W-:Y:S01]  /*78f0*/  IADD3 R8, P2, PT, R38, R95, RZ ;  /* 0x0000005f26087210 */ /* 0x008fe20007f5e0ff */
[----:B------:R-:W-:Y:S01]  /*7900*/  IMAD.X R7, R2, 0x1, R101, P3 ;  /* 0x0000000102077824 */ /* 0x000fe200018e0665 */
[----:B------:R-:W-:Y:S01]  /*7910*/  IADD3 R12, P3, PT, R38, R87, RZ ;  /* 0x00000057260c7210 */ /* 0x000fe20007f7e0ff */
[----:B------:R-:W0:Y:S02]  /*7920*/  LDGDEPBAR ;  /* 0x00000000000079af */ /* 0x000e240000000000 */
[----:B------:R-:W-:Y:S01]  /*7930*/  IMAD.X R9, R2, 0x1, R93, P2 ;  /* 0x0000000102097824 */ /* 0x000fe200010e065d */
[----:B-1----:R-:W-:Y:S01]  /*7940*/  IADD3 R10, P2, PT, R38, R79, RZ ;  /* 0x0000004f260a7210 */ /* 0x002fe20007f5e0ff */
[----:B------:R-:W-:Y:S01]  /*7950*/  IMAD.X R13, R2, 0x1, R85, P3 ;  /* 0x00000001020d7824 */ /* 0x000fe200018e0655 */
[----:B------:R1:W-:Y:S01]  /*7960*/  LDGSTS.E [R19+0x8000], desc[UR16][R6.64], P1 ;  /* 0x0800000006137fae */ /* 0x0003e200089a1010 */
[----:B--2---:R-:W-:-:S02]  /*7970*/  IADD3 R4, P3, PT, R38, R71, RZ ;  /* 0x0000004726047210 */ /* 0x004fc40007f7e0ff */
[----:B------:R-:W-:Y:S01]  /*7980*/  IMAD.X R11, R2, 0x1, R77, P2 ;  /* 0x00000001020b7824 */ /* 0x000fe200010e064d */
[----:B------:R-:W-:Y:S01]  /*7990*/  IADD3 R14, P2, PT, R38, R63, RZ ;  /* 0x0000003f260e7210 */ /* 0x000fe20007f5e0ff */
[----:B------:R2:W-:Y:S01]  /*79a0*/  LDGSTS.E [R19+0x8400], desc[UR16][R8.64], P1 ;  /* 0x0840000008137fae */ /* 0x0005e200089a1010 */
[----:B------:R-:W-:Y:S01]  /*79b0*/  IMAD.X R5, R2, 0x1, R69, P3 ;  /* 0x0000000102057824 */ /* 0x000fe200018e0645 */
[----:B------:R-:W-:Y:S02]  /*79c0*/  IADD3 R16, P3, PT, R38, R55, RZ ;  /* 0x0000003726107210 */ /* 0x000fe40007f7e0ff */
[----:B------:R-:W-:Y:S01]  /*79d0*/  IMAD.X R15, R2, 0x1, R61, P2 ;  /* 0x00000001020f7824 */ /* 0x000fe200010e063d */
[----:B------:R3:W-:Y:S01]  /*79e0*/  LDGSTS.E [R19+0x8800], desc[UR16][R12.64], P1 ;  /* 0x088000000c137fae */ /* 0x0007e200089a1010 */
[----:B-1----:R-:W-:Y:S01]  /*79f0*/  IADD3 R6, P2, PT, R38, R47, RZ ;  /* 0x0000002f26067210 */ /* 0x002fe20007f5e0ff */
[----:B------:R-:W-:Y:S02]  /*7a00*/  IMAD.X R17, R2, 0x1, R53, P3 ;  /* 0x0000000102117824 */ /* 0x000fe400018e0635 */
[----:B------:R1:W-:Y:S01]  /*7a10*/  LDGSTS.E [R19+0x8c00], desc[UR16][R10.64], P1 ;  /* 0x08c000000a137fae */ /* 0x0003e200089a1010 */
[----:B--2---:R-:W-:Y:S01]  /*7a20*/  IADD3 R8, P3, PT, R38, R99, RZ ;  /* 0x0000006326087210 */ /* 0x004fe20007f7e0ff */
[----:B------:R-:W-:-:S02]  /*7a30*/  IMAD.X R7, R2, 0x1, R45, P2 ;  /* 0x0000000102077824 */ /* 0x000fc400010e062d */
[----:B------:R2:W-:Y:S01]  /*7a40*/  LDGSTS.E [R19+0x9000], desc[UR16][R4.64], P1 ;  /* 0x0900000004137fae */ /* 0x0005e200089a1010 */
[----:B---3--:R-:W-:Y:S01]  /*7a50*/  IADD3 R12, P2, PT, R38, R91, RZ ;  /* 0x0000005b260c7210 */ /* 0x008fe20007f5e0ff */
[C---:B------:R-:W-:Y:S02]  /*7a60*/  IMAD.X R9, R2.reuse, 0x1, R97, P3 ;  /* 0x0000000102097824 */ /* 0x040fe400018e0661 */
[----:B------:R3:W-:Y:S02]  /*7a70*/  LDGSTS.E [R19+0x9400], desc[UR16][R14.64], P1 ;  /* 0x094000000e137fae */ /* 0x0007e400089a1010 */
[----:B------:R-:W-:Y:S01]  /*7a80*/  IMAD.X R13, R2, 0x1, R89, P2 ;  /* 0x00000001020d7824 */ /* 0x000fe200010e0659 */
[C---:B-1----:R-:W-:Y:S01]  /*7a90*/  IADD3 R10, P2, PT, R38.reuse, R75, RZ ;  /* 0x0000004b260a7210 */ /* 0x042fe20007f5e0ff */
[----:B------:R1:W-:Y:S01]  /*7aa0*/  LDGSTS.E [R19+0x9800], desc[UR16][R16.64], P1 ;  /* 0x0980000010137fae */ /* 0x0003e200089a1010 */
[----:B--2---:R-:W-:-:S03]  /*7ab0*/  IADD3 R4, P3, PT, R38, R83, RZ ;  /* 0x0000005326047210 */ /* 0x004fc60007f7e0ff */
[C---:B------:R-:W-:Y:S01]  /*7ac0*/  IMAD.X R11, R2.reuse, 0x1, R73, P2 ;  /* 0x00000001020b7824 */ /* 0x040fe200010e0649 */
[----:B------:R2:W-:Y:S01]  /*7ad0*/  LDGSTS.E [R19+0x9c00], desc[UR16][R6.64], P1 ;  /* 0x09c0000006137fae */ /* 0x0005e200089a1010 */
[----:B------:R-:W-:Y:S01]  /*7ae0*/  IMAD.X R5, R2, 0x1, R81, P3 ;  /* 0x0000000102057824 */ /* 0x000fe200018e0651 */
[C---:B---3--:R-:W-:Y:S02]  /*7af0*/  IADD3 R14, P3, PT, R38.reuse, R67, RZ ;  /* 0x00000043260e7210 */ /* 0x048fe40007f7e0ff */
[----:B------:R3:W-:Y:S01]  /*7b00*/  LDGSTS.E [R21+0x8200], desc[UR16][R8.64], P1 ;  /* 0x0820000008157fae */ /* 0x0007e200089a1010 */
[----:B-1----:R-:W-:Y:S02]  /*7b10*/  IADD3 R16, P2, PT, R38, R59, RZ ;  /* 0x0000003b26107210 */ /* 0x002fe40007f5e0ff */
[----:B------:R-:W-:Y:S01]  /*7b20*/  IMAD.X R15, R2, 0x1, R65, P3 ;  /* 0x00000001020f7824 */ /* 0x000fe200018e0641 */
[----:B------:R-:W-:Y:S01]  /*7b30*/  LDGSTS.E [R21+0x8600], desc[UR16][R12.64], P1 ;  /* 0x086000000c157fae */ /* 0x000fe200089a1010 */
[----:B--2---:R-:W-:Y:S01]  /*7b40*/  IADD3 R6, P3, PT, R38, R51, RZ ;  /* 0x0000003326067210 */ /* 0x004fe20007f7e0ff */
[----:B------:R-:W-:-:S02]  /*7b50*/  IMAD.X R17, R2, 0x1, R57, P2 ;  /* 0x0000000102117824 */ /* 0x000fc400010e0639 */
[----:B------:R1:W-:Y:S01]  /*7b60*/  LDGSTS.E [R21+0x8a00], desc[UR16][R4.64], P1 ;  /* 0x08a0000004157fae */ /* 0x0003e200089a1010 */
[----:B---3--:R-:W-:Y:S01]  /*7b70*/  IADD3 R8, P2, PT, R38, R43, RZ ;  /* 0x0000002b26087210 */ /* 0x008fe20007f5e0ff */
[----:B------:R-:W-:Y:S02]  /*7b80*/  IMAD.X R7, R2, 0x1, R49, P3 ;  /* 0x0000000102077824 */ /* 0x000fe400018e0631 */
[----:B------:R2:W-:Y:S01]  /*7b90*/  LDGSTS.E [R21+0x8e00], desc[UR16][R10.64], P1 ;  /* 0x08e000000a157fae */ /* 0x0005e200089a1010 */
[----:B------:R-:W-:Y:S01]  /*7ba0*/  IADD3 R40, P3, PT, R40, R127, RZ ;  /* 0x0000007f28287210 */ /* 0x000fe20007f7e0ff */
[----:B------:R-:W-:Y:S02]  /*7bb0*/  IMAD.X R9, R2, 0x1, R41, P2 ;  /* 0x0000000102097824 */ /* 0x000fe400010e0629 */
[----:B------:R2:W-:Y:S01]  /*7bc0*/  LDGSTS.E [R21+0x9200], desc[UR16][R14.64], P1 ;  /* 0x092000000e157fae */ /* 0x0005e200089a1010 */
[----:B------:R-:W-:Y:S01]  /*7bd0*/  IADD3 R38, P2, PT, R38, R37, RZ ;  /* 0x0000002526267210 */ /* 0x000fe20007f5e0ff */
[----:B------:R-:W-:-:S02]  /*7be0*/  IMAD.X R36, R36, 0x1, R129, P3 ;  /* 0x0000000124247824 */ /* 0x000fc400018e0681 */
[----:B------:R2:W-:Y:S01]  /*7bf0*/  LDGSTS.E [R21+0x9600], desc[UR16][R16.64], P1 ;  /* 0x0960000010157fae */ /* 0x0005e200089a1010 */
[----:B-1----:R-:W-:Y:S02]  /*7c00*/  IMAD.U32 R4, RZ, RZ, UR4 ;  /* 0x00000004ff047e24 */ /* 0x002fe4000f8e00ff */
[----:B------:R-:W-:Y:S01]  /*7c10*/  IMAD.X R2, R2, 0x1, R39, P2 ;  /* 0x0000000102027824 */ /* 0x000fe200010e0627 */
[----:B------:R2:W-:Y:S04]  /*7c20*/  LDGSTS.E [R21+0x9a00], desc[UR16][R6.64], P1 ;  /* 0x09a0000006157fae */ /* 0x0005e800089a1010 */
[----:B------:R2:W-:Y:S01]  /*7c30*/  LDGSTS.E [R21+0x9e00], desc[UR16][R8.64], P1 ;  /* 0x09e0000008157fae */ /* 0x0005e200089a1010 */
[----:B------:R-:W-:-:S03]  /*7c40*/  ISETP.NE.U32.AND P1, PT, R243, R42, PT ;  /* 0x0000002af300720c */ /* 0x000fc60003f25070 */
[----:B------:R-:W0:Y:S10]  /*7c50*/  LDGDEPBAR ;  /* 0x00000000000079af */ /* 0x000e340000000000 */
[----:B--2---:R-:W-:Y:S05]  /*7c60*/  @P1 BRA `(.L_x_11) ;  /* 0xffffffe800581947 */ /* 0x004fea000383ffff */
.L_x_8:
[----:B------:R-:W1:Y:S01]  /*7c70*/  LDCU.128 UR12, c[0x0][0x390] ;  /* 0x00007200ff0c77ac */ /* 0x000e620008000c00 */
[C---:B------:R-:W-:Y:S02]  /*7c80*/  VIADD R5, R0.reuse, 0x1 ;  /* 0x0000000100057836 */ /* 0x040fe40000000000 */
[C---:B------:R-:W-:Y:S01]  /*7c90*/  VIADD R3, R0.reuse, 0x2 ;  /* 0x0000000200037836 */ /* 0x040fe20000000000 */
[----:B------:R-:W2:Y:S01]  /*7ca0*/  LDCU UR6, c[0x0][0x3b8] ;  /* 0x00007700ff0677ac */ /* 0x000ea20008000800 */
[C---:B------:R-:W-:Y:S01]  /*7cb0*/  VIADD R99, R0.reuse, 0x3 ;  /* 0x0000000300637836 */ /* 0x040fe20000000000 */
[----:B------:R-:W4:Y:S01]  /*7cc0*/  LDCU UR5, c[0x0][0x3b4] ;  /* 0x00007680ff0577ac */ /* 0x000f220008000800 */
[----:B-1----:R-:W-:Y:S01]  /*7cd0*/  ISETP.GE.AND P1, PT, R123, UR14, PT ;  /* 0x0000000e7b007c0c */ /* 0x002fe2000bf26270 */
[----:B--2---:R-:W-:-:S03]  /*7ce0*/  IMAD R4, R0, UR6, RZ ;  /* 0x0000000600047c24 */ /* 0x004fc6000f8e02ff */
[----:B------:R-:W-:Y:S02]  /*7cf0*/  ISETP.LT.AND P2, PT, R5, UR15, !P1 ;  /* 0x0000000f05007c0c */ /* 0x000fe4000cf41270 */
[----:B------:R-:W-:Y:S01]  /*7d00*/  ISETP.LT.AND P3, PT, R3, UR15, !P1 ;  /* 0x0000000f03007c0c */ /* 0x000fe2000cf61270 */
[----:B------:R-:W-:Y:S02]  /*7d10*/  VIADD R5, R4, UR6 ;  /* 0x0000000604057c36 */ /* 0x000fe40008000000 */
[----:B----4-:R-:W-:Y:S02]  /*7d20*/  IMAD R2, R123, UR5, RZ ;  /* 0x000000057b027c24 */ /* 0x010fe4000f8e02ff */
[----:B---3--:R-:W-:-:S03]  /*7d30*/  VIADD R6, R5, UR6 ;  /* 0x0000000605067c36 */ /* 0x008fc60008000000 */
[----:B------:R-:W-:Y:S01]  /*7d40*/  LEA R3, P4, R2, UR12, 0x2 ;  /* 0x0000000c02037c11 */ /* 0x000fe2000f8810ff */
[----:B------:R-:W-:Y:S01]  /*7d50*/  VIADD R7, R6, UR6 ;  /* 0x0000000606077c36 */ /* 0x000fe20008000000 */
[----:B------:R-:W-:Y:S11]  /*7d60*/  @!P5 BRA `(.L_x_12) ;  /* 0x000000000010d947 */ /* 0x000ff60003800000 */
[----:B------:R-:W-:-:S06]  /*7d70*/  USHF.L.U32 UR4, UR4, 0x1f, URZ ;  /* 0x0000001f04047899 */ /* 0x000fcc00080006ff */
[----:B------:R-:W-:-:S04]  /*7d80*/  IMAD.U32 R8, RZ, RZ, UR4 ;  /* 0x00000004ff087e24 */ /* 0x000fc8000f8e00ff */
[----:B------:R-:W1:Y:S02]  /*7d90*/  SYNCS.PHASECHK.TRANS64.TRYWAIT P5, [UR8], R8 ;  /* 0x00000008ff0075a7 */ /* 0x000e6400080a1108 */
[----:B-1----:R-:W-:Y:S05]  /*7da0*/  @!P5 BRA `(.L_x_13) ;  /* 0x0000001800b8d947 */ /* 0x002fea0003800000 */
.L_x_12:
[----:B------:R-:W-:-:S04]  /*7db0*/  DEPBAR.LE SB0, 0x0 ;  /* 0x000080000000791a */ /* 0x000fc80000000000 */
[----:B------:R-:W-:Y:S01]  /*7dc0*/  BAR.SYNC.DEFER_BLOCKING 0x0 ;  /* 0x0000000000007b1d */ /* 0x000fe20000010000 */
[----:B------:R-:W-:Y:S01]  /*7dd0*/  VIADD R8, R7, UR6 ;  /* 0x0000000607087c36 */ /* 0x000fe20008000000 */
[----:B------:R-:W-:Y:S01]  /*7de0*/  LEA.HI.X.SX32 R2, R2, UR13, 0x2, P4 ;  /* 0x0000000d02027c11 */ /* 0x000fe2000a0f16ff */
[----:B------:R-:W-:Y:S01]  /*7df0*/  VIADD R101, R0, 0x4 ;  /* 0x0000000400657836 */ /* 0x000fe20000000000 */
[-C--:B------:R-:W-:Y:S01]  /*7e00*/  LEA R68, P5, R4, R3.reuse, 0x2 ;  /* 0x0000000304447211 */ /* 0x080fe200078a10ff */
[----:B------:R-:W-:Y:S01]  /*7e10*/  VIADD R79, R8, UR6 ;  /* 0x00000006084f7c36 */ /* 0x000fe20008000000 */
[-C--:B------:R-:W-:Y:S01]  /*7e20*/  LEA R70, P4, R5, R3.reuse, 0x2 ;  /* 0x0000000305467211 */ /* 0x080fe200078810ff */
[----:B------:R-:W-:Y:S01]  /*7e30*/  VIADD R102, R0, 0x6 ;  /* 0x0000000600667836 */ /* 0x000fe20000000000 */
[----:B------:R-:W-:Y:S01]  /*7e40*/  LEA.HI.X.SX32 R69, R4, R2, 0x2, P5 ;  /* 0x0000000204457211 */ /* 0x000fe200028f16ff */
[----:B------:R-:W-:Y:S01]  /*7e50*/  VIADD R81, R79, UR6 ;  /* 0x000000064f517c36 */ /* 0x000fe20008000000 */
[----:B------:R-:W-:-:S02]  /*7e60*/  LEA R72, P5, R6, R3, 0x2 ;  /* 0x0000000306487211 */ /* 0x000fc400078a10ff */
[-C--:B------:R-:W-:Y:S01]  /*7e70*/  LEA.HI.X.SX32 R71, R5, R2.reuse, 0x2, P4 ;  /* 0x0000000205477211 */ /* 0x080fe200020f16ff */
[----:B------:R-:W-:Y:S01]  /*7e80*/  VIADD R83, R81, UR6 ;  /* 0x0000000651537c36 */ /* 0x000fe20008000000 */
[-C--:B------:R-:W-:Y:S02]  /*7e90*/  LEA R74, P4, R7, R3.reuse, 0x2 ;  /* 0x00000003074a7211 */ /* 0x080fe400078810ff */
[-C--:B------:R-:W-:Y:S01]  /*7ea0*/  LEA.HI.X.SX32 R73, R6, R2.reuse, 0x2, P5 ;  /* 0x0000000206497211 */ /* 0x080fe200028f16ff */
[----:B------:R-:W-:Y:S01]  /*7eb0*/  VIADD R85, R83, UR6 ;  /* 0x0000000653557c36 */ /* 0x000fe20008000000 */
[CC--:B------:R-:W-:Y:S02]  /*7ec0*/  LEA R76, P5, R8.reuse, R3.reuse, 0x2 ;  /* 0x00000003084c7211 */ /* 0x0c0fe400078a10ff */
[-C--:B------:R-:W-:Y:S01]  /*7ed0*/  LEA.HI.X.SX32 R75, R7, R2.reuse, 0x2, P4 ;  /* 0x00000002074b7211 */ /* 0x080fe200020f16ff */
[----:B------:R-:W-:Y:S01]  /*7ee0*/  VIADD R87, R85, UR6 ;  /* 0x0000000655577c36 */ /* 0x000fe20008000000 */
[----:B------:R-:W-:Y:S01]  /*7ef0*/  LEA R78, P4, R79, R3, 0x2 ;  /* 0x000000034f4e7211 */ /* 0x000fe200078810ff */
[----:B------:R-:W1:Y:S02]  /*7f00*/  @!P0 SYNCS.CCTL.IV [UR10+0xe000] ;  /* 0x00e00000ff0089b1 */ /* 0x000e64000800000a */
[----:B-1----:R-:W-:Y:S01]  /*7f10*/  BAR.SYNC.DEFER_BLOCKING 0x0 ;  /* 0x0000000000007b1d */ /* 0x002fe20000010000 */
[----:B------:R-:W-:Y:S01]  /*7f20*/  VIADD R89, R87, UR6 ;  /* 0x0000000657597c36 */ /* 0x000fe20008000000 */
[----:B------:R-:W-:-:S02]  /*7f30*/  LEA.HI.X.SX32 R77, R8, R2, 0x2, P5 ;  /* 0x00000002084d7211 */ /* 0x000fc400028f16ff */
[-C--:B------:R-:W-:Y:S01]  /*7f40*/  LEA R80, P5, R81, R3.reuse, 0x2 ;  /* 0x0000000351507211 */ /* 0x080fe200078a10ff */
[----:B------:R-:W-:Y:S01]  /*7f50*/  VIADD R91, R89, UR6 ;  /* 0x00000006595b7c36 */ /* 0x000fe20008000000 */
[-C--:B------:R-:W-:Y:S02]  /*7f60*/  LEA.HI.X.SX32 R79, R79, R2.reuse, 0x2, P4 ;  /* 0x000000024f4f7211 */ /* 0x080fe400020f16ff */
[-C--:B------:R-:W-:Y:S01]  /*7f70*/  LEA R82, P4, R83, R3.reuse, 0x2 ;  /* 0x0000000353527211 */ /* 0x080fe200078810ff */
[----:B------:R-:W-:Y:S01]  /*7f80*/  VIADD R93, R91, UR6 ;  /* 0x000000065b5d7c36 */ /* 0x000fe20008000000 */
[-C--:B------:R-:W-:Y:S01]  /*7f90*/  LEA.HI.X.SX32 R81, R81, R2.reuse, 0x2, P5 ;  /* 0x0000000251517211 */ /* 0x080fe200028f16ff */
[----:B------:R-:W1:Y:S01]  /*7fa0*/  LDTM.x64 R4, tmem[UR11] ;  /* 0x0000000b000479ee */ /* 0x000e620008340000 */
[----:B------:R-:W-:Y:S01]  /*7fb0*/  LEA R84, P5, R85, R3, 0x2 ;  /* 0x0000000355547211 */ /* 0x000fe200078a10ff */
[----:B------:R-:W-:Y:S01]  /*7fc0*/  VIADD R95, R93, UR6 ;  /* 0x000000065d5f7c36 */ /* 0x000fe20008000000 */
[----:B------:R-:W-:-:S02]  /*7fd0*/  LEA.HI.X.SX32 R83, R83, R2, 0x2, P4 ;  /* 0x0000000253537211 */ /* 0x000fc400020f16ff */
[-C--:B------:R-:W-:Y:S01]  /*7fe0*/  LEA R86, P4, R87, R3.reuse, 0x2 ;  /* 0x0000000357567211 */ /* 0x080fe200078810ff */
[----:B------:R-:W-:Y:S01]  /*7ff0*/  VIADD R97, R95, UR6 ;  /* 0x000000065f617c36 */ /* 0x000fe20008000000 */
[-C--:B------:R-:W-:Y:S02]  /*8000*/  LEA.HI.X.SX32 R85, R85, R2.reuse, 0x2, P5 ;  /* 0x0000000255557211 */ /* 0x080fe400028f16ff */
[-C--:B------:R-:W-:Y:S01]  /*8010*/  LEA R88, P5, R89, R3.reuse, 0x2 ;  /* 0x0000000359587211 */ /* 0x080fe200078a10ff */
[----:B------:R-:W-:Y:S01]  /*8020*/  VIADD R100, R97, UR6 ;  /* 0x0000000661647c36 */ /* 0x000fe20008000000 */
[-C--:B------:R-:W-:Y:S02]  /*8030*/  LEA.HI.X.SX32 R87, R87, R2.reuse, 0x2, P4 ;  /* 0x0000000257577211 */ /* 0x080fe400020f16ff */
[-C--:B------:R-:W-:Y:S01]  /*8040*/  LEA R90, P4, R91, R3.reuse, 0x2 ;  /* 0x000000035b5a7211 */ /* 0x080fe200078810ff */
[----:B------:R-:W2:Y:S01]  /*8050*/  @!P0 SYNCS.CCTL.IV [UR10+0xe008] ;  /* 0x00e00800ff0089b1 */ /* 0x000ea2000800000a */
[----:B------:R-:W-:Y:S01]  /*8060*/  LEA.HI.X.SX32 R89, R89, R2, 0x2, P5 ;  /* 0x0000000259597211 */ /* 0x000fe200028f16ff */
[----:B------:R-:W-:Y:S01]  /*8070*/  NOP ;  /* 0x0000000000007918 */ /* 0x000fe20000000000 */
[----:B------:R-:W-:-:S02]  /*8080*/  LEA R92, P5, R93, R3, 0x2 ;  /* 0x000000035d5c7211 */ /* 0x000fc400078a10ff */
[-C--:B------:R-:W-:Y:S02]  /*8090*/  LEA.HI.X.SX32 R91, R91, R2.reuse, 0x2, P4 ;  /* 0x000000025b5b7211 */ /* 0x080fe400020f16ff */
[-C--:B------:R-:W-:Y:S02]  /*80a0*/  LEA R94, P4, R95, R3.reuse, 0x2 ;  /* 0x000000035f5e7211 */ /* 0x080fe400078810ff */
[----:B------:R-:W-:Y:S02]  /*80b0*/  ISETP.LT.AND P0, PT, R0, UR15, !P1 ;  /* 0x0000000f00007c0c */ /* 0x000fe4000cf01270 */
[-C--:B------:R-:W-:Y:S02]  /*80c0*/  LEA.HI.X.SX32 R93, R93, R2.reuse, 0x2, P5 ;  /* 0x000000025d5d7211 */ /* 0x080fe400028f16ff */
[----:B------:R-:W-:Y:S02]  /*80d0*/  LEA R96, P5, R97, R3, 0x2 ;  /* 0x0000000361607211 */ /* 0x000fe400078a10ff */
[----:B------:R-:W-:-:S02]  /*80e0*/  LEA.HI.X.SX32 R95, R95, R2, 0x2, P4 ;  /* 0x000000025f5f7211 */ /* 0x000fc400020f16ff */
[C---:B------:R-:W-:Y:S02]  /*80f0*/  LEA R98, P4, R100.reuse, R3, 0x2 ;  /* 0x0000000364627211 */ /* 0x040fe400078810ff */
[-C--:B------:R-:W-:Y:S02]  /*8100*/  LEA.HI.X.SX32 R97, R97, R2.reuse, 0x2, P5 ;  /* 0x0000000261617211 */ /* 0x080fe400028f16ff */
[----:B------:R-:W-:Y:S01]  /*8110*/  ISETP.LT.AND P5, PT, R99, UR15, !P1 ;  /* 0x0000000f63007c0c */ /* 0x000fe2000cfa1270 */
[----:B-1----:R1:W-:Y:S01]  /*8120*/  @P0 STG.E desc[UR16][R68.64], R4 ;  /* 0x0000000444000986 */ /* 0x0023e2000c101910 */
[C---:B------:R-:W-:Y:S01]  /*8130*/  LEA.HI.X.SX32 R99, R100.reuse, R2, 0x2, P4 ;  /* 0x0000000264637211 */ /* 0x040fe200020f16ff */
[----:B------:R-:W-:Y:S01]  /*8140*/  VIADD R100, R100, UR6 ;  /* 0x0000000664647c36 */ /* 0x000fe20008000000 */
[----:B------:R-:W-:Y:S01]  /*8150*/  ISETP.LT.AND P4, PT, R101, UR15, !P1 ;  /* 0x0000000f65007c0c */ /* 0x000fe2000cf81270 */
[----:B------:R-:W-:Y:S01]  /*8160*/  VIADD R101, R0, 0x5 ;  /* 0x0000000500657836 */ /* 0x000fe20000000000 */
[----:B------:R3:W-:Y:S01]  /*8170*/  @P2 STG.E desc[UR16][R70.64], R5 ;  /* 0x0000000546002986 */ /* 0x0007e2000c101910 */
[----:B------:R-:W-:Y:S01]  /*8180*/  ISETP.LT.AND P2, PT, R102, UR15, !P1 ;  /* 0x0000000f66007c0c */ /* 0x000fe2000cf41270 */
[----:B------:R-:W-:Y:S01]  /*8190*/  VIADD R102, R0, 0x8 ;  /* 0x0000000800667836 */ /* 0x000fe20000000000 */
[----:B------:R-:W-:Y:S01]  /*81a0*/  ISETP.GE.U32.AND P6, PT, R128, 0x20, PT ;  /* 0x000000208000780c */ /* 0x000fe20003fc6070 */
[----:B------:R4:W-:Y:S01]  /*81b0*/  @P3 STG.E desc[UR16][R72.64], R6 ;  /* 0x0000000648003986 */ /* 0x0009e2000c101910 */
[----:B------:R-:W-:Y:S01]  /*81c0*/  ISETP.LT.AND P0, PT, R101, UR15, !P1 ;  /* 0x0000000f65007c0c */ /* 0x000fe2000cf01270 */
[----:B------:R-:W-:-:S02]  /*81d0*/  VIADD R101, R0, 0x7 ;  /* 0x0000000700657836 */ /* 0x000fc40000000000 */
[----:B------:R5:W-:Y:S01]  /*81e0*/  @P5 STG.E desc[UR16][R74.64], R7 ;  /* 0x000000074a005986 */ /* 0x000be2000c101910 */
[----:B------:R-:W-:Y:S01]  /*81f0*/  ISETP.LT.AND P5, PT, R102, UR15, !P1 ;  /* 0x0000000f66007c0c */ /* 0x000fe2000cfa1270 */
[C---:B-1----:R-:W-:Y:S01]  /*8200*/  VIADD R4, R0.reuse, 0xb ;  /* 0x0000000b00047836 */ /* 0x042fe20000000000 */
[----:B------:R-:W-:Y:S01]  /*8210*/  ISETP.LT.AND P3, PT, R101, UR15, !P1 ;  /* 0x0000000f65007c0c */ /* 0x000fe2000cf61270 */
[C---:B------:R-:W-:Y:S01]  /*8220*/  VIADD R101, R0.reuse, 0x9 ;  /* 0x0000000900657836 */ /* 0x040fe20000000000 */
[----:B------:R1:W-:Y:S01]  /*8230*/  @P4 STG.E desc[UR16][R76.64], R8 ;  /* 0x000000084c004986 */ /* 0x0003e2000c101910 */
[C---:B---3--:R-:W-:Y:S02]  /*8240*/  VIADD R5, R0.reuse, 0xa ;  /* 0x0000000a00057836 */ /* 0x048fe40000000000 */
[C---:B----4-:R-:W-:Y:S01]  /*8250*/  VIADD R6, R0.reuse, 0x13 ;  /* 0x0000001300067836 */ /* 0x050fe20000000000 */
[----:B------:R-:W-:Y:S01]  /*8260*/  ISETP.LT.AND P4, PT, R101, UR15, !P1 ;  /* 0x0000000f65007c0c */ /* 0x000fe2000cf81270 */
[----:B------:R3:W-:Y:S01]  /*8270*/  @P0 STG.E desc[UR16][R78.64], R9 ;  /* 0x000000094e000986 */ /* 0x0007e2000c101910 */
[----:B------:R-:W-:Y:S01]  /*8280*/  ISETP.LT.AND P0, PT, R5, UR15, !P1 ;  /* 0x0000000f05007c0c */ /* 0x000fe2000cf01270 */
[----:B------:R-:W-:-:S02]  /*8290*/  VIADD R5, R0, 0xc ;  /* 0x0000000c00057836 */ /* 0x000fc40000000000 */
[----:B------:R4:W-:Y:S01]  /*82a0*/  @P2 STG.E desc[UR16][R80.64], R10 ;  /* 0x0000000a50002986 */ /* 0x0009e2000c101910 */
[----:B------:R-:W-:Y:S01]  /*82b0*/  ISETP.LT.AND P2, PT, R4, UR15, !P1 ;  /* 0x0000000f04007c0c */ /* 0x000fe2000cf41270 */
[C---:B------:R-:W-:Y:S02]  /*82c0*/  VIADD R4, R0.reuse, 0xd ;  /* 0x0000000d00047836 */ /* 0x040fe40000000000 */
[----:B------:R1:W-:Y:S01]  /*82d0*/  @P3 STG.E desc[UR16][R82.64], R11 ;  /* 0x0000000b52003986 */ /* 0x0003e2000c101910 */
[----:B------:R-:W-:Y:S01]  /*82e0*/  ISETP.LT.AND P3, PT, R5, UR15, !P1 ;  /* 0x0000000f05007c0c */ /* 0x000fe2000cf61270 */
[----:B------:R-:W-:Y:S02]  /*82f0*/  VIADD R5, R0, 0xe ;  /* 0x0000000e00057836 */ /* 0x000fe40000000000 */
[----:B------:R1:W-:Y:S01]  /*8300*/  @P5 STG.E desc[UR16][R84.64], R12 ;  /* 0x0000000c54005986 */ /* 0x0003e2000c101910 */
[----:B------:R-:W-:Y:S01]  /*8310*/  ISETP.LT.AND P5, PT, R4, UR15, !P1 ;  /* 0x0000000f04007c0c */ /* 0x000fe2000cfa1270 */
[----:B------:R-:W-:-:S02]  /*8320*/  VIADD R4, R0, 0xf ;  /* 0x0000000f00047836 */ /* 0x000fc40000000000 */
[----:B------:R1:W-:Y:S01]  /*8330*/  @P4 STG.E desc[UR16][R86.64], R13 ;  /* 0x0000000d56004986 */ /* 0x0003e2000c101910 */
[----:B------:R-:W-:Y:S01]  /*8340*/  ISETP.LT.AND P4, PT, R5, UR15, !P1 ;  /* 0x0000000f05007c0c */ /* 0x000fe2000cf81270 */
[----:B------:R-:W-:Y:S02]  /*8350*/  VIADD R5, R0, 0x10 ;  /* 0x0000001000057836 */ /* 0x000fe40000000000 */
[----:B------:R-:W-:Y:S01]  /*8360*/  @P0 STG.E desc[UR16][R88.64], R14 ;  /* 0x0000000e58000986 */ /* 0x000fe2000c101910 */
[----:B------:R-:W-:Y:S01]  /*8370*/  ISETP.LT.AND P0, PT, R4, UR15, !P1 ;  /* 0x0000000f04007c0c */ /* 0x000fe2000cf01270 */
[----:B------:R-:W-:Y:S02]  /*8380*/  VIADD R4, R0, 0x11 ;  /* 0x0000001100047836 */ /* 0x000fe40000000000 */
[----:B------:R-:W-:Y:S01]  /*8390*/  @P2 STG.E desc[UR16][R90.64], R15 ;  /* 0x0000000f5a002986 */ /* 0x000fe2000c101910 */
[----:B------:R-:W-:Y:S01]  /*83a0*/  ISETP.LT.AND P2, PT, R5, UR15, !P1 ;  /* 0x0000000f05007c0c */ /* 0x000fe2000cf41270 */
[----:B-----5:R-:W-:-:S02]  /*83b0*/  VIADD R7, R100, UR6 ;  /* 0x0000000664077c36 */ /* 0x020fc40008000000 */
[----:B------:R5:W-:Y:S01]  /*83c0*/  @P3 STG.E desc[UR16][R92.64], R16 ;  /* 0x000000105c003986 */ /* 0x000be2000c101910 */
[----:B------:R-:W-:Y:S01]  /*83d0*/  ISETP.LT.AND P3, PT, R4, UR15, !P1 ;  /* 0x0000000f04007c0c */ /* 0x000fe2000cf61270 */
[C---:B------:R-:W-:Y:S02]  /*83e0*/  VIADD R4, R0.reuse, 0x12 ;  /* 0x0000001200047836 */ /* 0x040fe40000000000 */
[----:B------:R-:W-:Y:S01]  /*83f0*/  @P5 STG.E desc[UR16][R94.64], R17 ;  /* 0x000000115e005986 */ /* 0x000fe2000c101910 */
[----:B-1----:R-:W-:Y:S02]  /*8400*/  VIADD R8, R0, 0x14 ;  /* 0x0000001400087836 */ /* 0x002fe40000000000 */
[----:B------:R-:W-:Y:S01]  /*8410*/  ISETP.LT.AND P5, PT, R4, UR15, !P1 ;  /* 0x0000000f04007c0c */ /* 0x000fe2000cfa1270 */
[----:B------:R-:W-:Y:S01]  /*8420*/  @P4 STG.E desc[UR16][R96.64], R18 ;  /* 0x0000001260004986 */ /* 0x000fe2000c101910 */
[----:B------:R-:W-:Y:S01]  /*8430*/  LEA R4, P4, R100, R3, 0x2 ;  /* 0x0000000364047211 */ /* 0x000fe200078810ff */
[----:B---3--:R-:W-:-:S02]  /*8440*/  VIADD R9, R7, UR6 ;  /* 0x0000000607097c36 */ /* 0x008fc40008000000 */
[----:B------:R-:W-:Y:S01]  /*8450*/  @P0 STG.E desc[UR16][R98.64], R19 ;  /* 0x0000001362000986 */ /* 0x000fe2000c101910 */
[-C--:B------:R-:W-:Y:S01]  /*8460*/  LEA.HI.X.SX32 R5, R100, R2.reuse, 0x2, P4 ;  /* 0x0000000264057211 */ /* 0x080fe200020f16ff */
[----:B----4-:R-:W-:Y:S01]  /*8470*/  VIADD R10, R0, 0x15 ;  /* 0x00000015000a7836 */ /* 0x010fe20000000000 */
[----:B------:R-:W-:Y:S01]  /*8480*/  ISETP.LT.AND P0, PT, R6, UR15, !P1 ;  /* 0x0000000f06007c0c */ /* 0x000fe2000cf01270 */
[----:B------:R-:W-:Y:S01]  /*8490*/  VIADD R11, R9, UR6 ;  /* 0x00000006090b7c36 */ /* 0x000fe20008000000 */
[CC--:B------:R-:W-:Y:S01]  /*84a0*/  LEA R6, P4, R7.reuse, R3.reuse, 0x2 ;  /* 0x0000000307067211 */ /* 0x0c0fe200078810ff */
[----:B------:R1:W-:Y:S01]  /*84b0*/  @P2 STG.E desc[UR16][R4.64], R20 ;  /* 0x0000001404002986 */ /* 0x0003e2000c101910 */
[----:B------:R-:W-:Y:S01]  /*84c0*/  ISETP.LT.AND P2, PT, R8, UR15, !P1 ;  /* 0x0000000f08007c0c */ /* 0x000fe2000cf41270 */
[C---:B------:R-:W-:Y:S01]  /*84d0*/  VIADD R12, R0.reuse, 0x17 ;  /* 0x00000017000c7836 */ /* 0x040fe20000000000 */
[----:B------:R-:W-:Y:S01]  /*84e0*/  LEA.HI.X.SX32 R7, R7, R2, 0x2, P4 ;  /* 0x0000000207077211 */ /* 0x000fe200020f16ff */
[C---:B------:R-:W-:Y:S01]  /*84f0*/  VIADD R13, R0.reuse, 0x18 ;  /* 0x00000018000d7836 */ /* 0x040fe20000000000 */
[----:B------:R-:W-:Y:S01]  /*8500*/  LEA R8, P4, R9, R3, 0x2 ;  /* 0x0000000309087211 */ /* 0x000fe200078810ff */
[----:B-----5:R-:W-:-:S02]  /*8510*/  VIADD R16, R0, 0x3e ;  /* 0x0000003e00107836 */ /* 0x020fc40000000000 */
[----:B------:R3:W-:Y:S01]  /*8520*/  @P3 STG.E desc[UR16][R6.64], R21 ;  /* 0x0000001506003986 */ /* 0x0007e2000c101910 */
[-C--:B------:R-:W-:Y:S02]  /*8530*/  LEA.HI.X.SX32 R9, R9, R2.reuse, 0x2, P4 ;  /* 0x0000000209097211 */ /* 0x080fe400020f16ff */
[----:B------:R-:W-:Y:S01]  /*8540*/  ISETP.LT.AND P3, PT, R10, UR15, !P1 ;  /* 0x0000000f0a007c0c */ /* 0x000fe2000cf61270 */
[----:B-1----:R-:W-:Y:S01]  /*8550*/  VIADD R4, R0, 0x16 ;  /* 0x0000001600047836 */ /* 0x002fe20000000000 */
[CC--:B------:R-:W-:Y:S01]  /*8560*/  LEA R10, P4, R11.reuse, R3.reuse, 0x2 ;  /* 0x000000030b0a7211 */ /* 0x0c0fe200078810ff */
[C---:B------:R-:W-:Y:S01]  /*8570*/  VIADD R5, R11.reuse, UR6 ;  /* 0x000000060b057c36 */ /* 0x040fe20008000000 */
[----:B------:R1:W-:Y:S02]  /*8580*/  @P5 STG.E desc[UR16][R8.64], R22 ;  /* 0x0000001608005986 */ /* 0x0003e4000c101910 */
[-C--:B------:R-:W-:Y:S02]  /*8590*/  LEA.HI.X.SX32 R11, R11, R2.reuse, 0x2, P4 ;  /* 0x000000020b0b7211 */ /* 0x080fe400020f16ff */
[----:B------:R-:W-:Y:S01]  /*85a0*/  ISETP.LT.AND P4, PT, R4, UR15, !P1 ;  /* 0x0000000f04007c0c */ /* 0x000fe2000cf81270 */
[C---:B---3--:R-:W-:Y:S01]  /*85b0*/  VIADD R7, R5.reuse, UR6 ;  /* 0x0000000605077c36 */ /* 0x048fe20008000000 */
[----:B------:R-:W-:Y:S01]  /*85c0*/  LEA R4, P5, R5, R3, 0x2 ;  /* 0x0000000305047211 */ /* 0x000fe200078a10ff */
[----:B------:R3:W-:Y:S01]  /*85d0*/  @P0 STG.E desc[UR16][R10.64], R23 ;  /* 0x000000170a000986 */ /* 0x0007e2000c101910 */
[----:B------:R-:W-:Y:S01]  /*85e0*/  ISETP.LT.AND P0, PT, R12, UR15, !P1 ;  /* 0x0000000f0c007c0c */ /* 0x000fe2000cf01270 */
[----:B------:R-:W-:Y:S01]  /*85f0*/  VIADD R12, R7, UR6 ;  /* 0x00000006070c7c36 */ /* 0x000fe20008000000 */
[----:B------:R-:W-:-:S02]  /*8600*/  LEA.HI.X.SX32 R5, R5, R2, 0x2, P5 ;  /* 0x0000000205057211 */ /* 0x000fc400028f16ff */
[----:B------:R-:W-:-:S03]  /*8610*/  LEA R6, P5, R7, R3, 0x2 ;  /* 0x0000000307067211 */ /* 0x000fc600078a10ff */
[----:B------:R4:W-:Y:S01]  /*8620*/  @P2 STG.E desc[UR16][R4.64], R24 ;  /* 0x0000001804002986 */ /* 0x0009e2000c101910 */
[-C--:B------:R-:W-:Y:S02]  /*8630*/  LEA.HI.X.SX32 R7, R7, R2.reuse, 0x2, P5 ;  /* 0x0000000207077211 */ /* 0x080fe400028f16ff */
[-C--:B-1----:R-:W-:Y:S01]  /*8640*/  LEA R8, P5, R12, R3.reuse, 0x2 ;  /* 0x000000030c087211 */ /* 0x082fe200078a10ff */
[----:B---3--:R-:W-:Y:S01]  /*8650*/  VIADD R10, R0, 0x19 ;  /* 0x00000019000a7836 */ /* 0x008fe20000000000 */
[----:B------:R-:W-:Y:S01]  /*8660*/  ISETP.LT.AND P2, PT, R13, UR15, !P1 ;  /* 0x0000000f0d007c0c */ /* 0x000fe2000cf41270 */
[C---:B------:R-:W-:Y:S01]  /*8670*/  VIADD R11, R12.reuse, UR6 ;  /* 0x000000060c0b7c36 */ /* 0x040fe20008000000 */
[-C--:B------:R-:W-:Y:S01]  /*8680*/  LEA.HI.X.SX32 R9, R12, R2.reuse, 0x2, P5 ;  /* 0x000000020c097211 */ /* 0x080fe200028f16ff */
[----:B------:R1:W-:Y:S01]  /*8690*/  @P3 STG.E desc[UR16][R6.64], R25 ;  /* 0x0000001906003986 */ /* 0x0003e2000c101910 */
[----:B------:R-:W-:Y:S01]  /*86a0*/  ISETP.LT.AND P3, PT, R10, UR15, !P1 ;  /* 0x0000000f0a007c0c */ /* 0x000fe2000cf61270 */
[C---:B------:R-:W-:Y:S01]  /*86b0*/  VIADD R12, R0.reuse, 0x1a ;  /* 0x0000001a000c7836 */ /* 0x040fe20000000000 */
[C---:B------:R-:W-:Y:S01]  /*86c0*/  LEA R10, P5, R11.reuse, R3, 0x2 ;  /* 0x000000030b0a7211 */ /* 0x040fe200078a10ff */
[C---:B----4-:R-:W-:Y:S01]  /*86d0*/  VIADD R5, R11.reuse, UR6 ;  /* 0x000000060b057c36 */ /* 0x050fe20008000000 */
[----:B------:R3:W-:Y:S01]  /*86e0*/  @P4 STG.E desc[UR16][R8.64], R26 ;  /* 0x0000001a08004986 */ /* 0x0007e2000c101910 */
[----:B------:R-:W-:Y:S01]  /*86f0*/  VIADD R13, R0, 0x1b ;  /* 0x0000001b000d7836 */ /* 0x000fe20000000000 */
[----:B------:R-:W-:-:S02]  /*8700*/  LEA.HI.X.SX32 R11, R11, R2, 0x2, P5 ;  /* 0x000000020b0b7211 */ /* 0x000fc400028f16ff */
[----:B------:R-:W-:Y:S01]  /*8710*/  ISETP.LT.AND P4, PT, R12, UR15, !P1 ;  /* 0x0000000f0c007c0c */ /* 0x000fe2000cf81270 */
[C---:B------:R-:W-:Y:S01]  /*8720*/  VIADD R12, R5.reuse, UR6 ;  /* 0x00000006050c7c36 */ /* 0x040fe20008000000 */
[-C--:B------:R-:W-:Y:S01]  /*8730*/  LEA R4, P5, R5, R3.reuse, 0x2 ;  /* 0x0000000305047211 */ /* 0x080fe200078a10ff */
[----:B------:R4:W-:Y:S01]  /*8740*/  @P0 STG.E desc[UR16][R10.64], R27 ;  /* 0x0000001b0a000986 */ /* 0x0009e2000c101910 */
[----:B------:R-:W-:Y:S01]  /*8750*/  ISETP.LT.AND P0, PT, R13, UR15, !P1 ;  /* 0x0000000f0d007c0c */ /* 0x000fe2000cf01270 */
[----:B------:R-:W-:Y:S01]  /*8760*/  VIADD R13, R0, 0x1e ;  /* 0x0000001e000d7836 */ /* 0x000fe20000000000 */
[-C--:B------:R-:W-:Y:S02]  /*8770*/  LEA.HI.X.SX32 R5, R5, R2.reuse, 0x2, P5 ;  /* 0x0000000205057211 */ /* 0x080fe400028f16ff */
[-C--:B-1----:R-:W-:Y:S01]  /*8780*/  LEA R6, P5, R12, R3.reuse, 0x2 ;  /* 0x000000030c067211 */ /* 0x082fe200078a10ff */
[----:B---3--:R-:W-:Y:S02]  /*8790*/  VIADD R8, R0, 0x1c ;  /* 0x0000001c00087836 */ /* 0x008fe40000000000 */
[C---:B------:R-:W-:Y:S01]  /*87a0*/  VIADD R9, R12.reuse, UR6 ;  /* 0x000000060c097c36 */ /* 0x040fe20008000000 */
[-C--:B------:R-:W-:Y:S01]  /*87b0*/  LEA.HI.X.SX32 R7, R12, R2.reuse, 0x2, P5 ;  /* 0x000000020c077211 */ /* 0x080fe200028f16ff */
[----:B------:R1:W-:Y:S01]  /*87c0*/  @P2 STG.E desc[UR16][R4.64], R28 ;  /* 0x0000001c04002986 */ /* 0x0003e2000c101910 */
[----:B------:R-:W-:Y:S01]  /*87d0*/  ISETP.LT.AND P2, PT, R8, UR15, !P1 ;  /* 0x0000000f08007c0c */ /* 0x000fe2000cf41270 */
[----:B------:R-:W-:Y:S01]  /*87e0*/  VIADD R12, R0, 0x1d ;  /* 0x0000001d000c7836 */ /* 0x000fe20000000000 */
[C---:B------:R-:W-:Y:S01]  /*87f0*/  LEA R8, P5, R9.reuse, R3, 0x2 ;  /* 0x0000000309087211 */ /* 0x040fe200078a10ff */
[C---:B----4-:R-:W-:Y:S01]  /*8800*/  VIADD R11, R9.reuse, UR6 ;  /* 0x00000006090b7c36 */ /* 0x050fe20008000000 */
[----:B------:R3:W-:Y:S02]  /*8810*/  @P3 STG.E desc[UR16][R6.64], R29 ;  /* 0x0000001d06003986 */ /* 0x0007e4000c101910 */
        /* <DEDUP_REMOVED lines=175> */
[----:B------:R-:W-:Y:S01]  /*9310*/  VIADD R12, R0, 0x3b ;  /* 0x0000003b000c7836 */ /* 0x000fe20000000000 */
[----:B------:R-:W-:Y:S01]  /*9320*/  ISETP.LT.AND P4, PT, R4, UR15, !P1 ;  /* 0x0000000f04007c0c */ /* 0x000fe2000cf81270 */
[C---:B----4-:R-:W-:Y:S01]  /*9330*/  VIADD R7, R5.reuse, UR6 ;  /* 0x0000000605077c36 */ /* 0x050fe20008000000 */
        /* <DEDUP_REMOVED lines=8> */
[CC--:B-1----:R-:W-:Y:S01]  /*93c0*/  LEA R8, P5, R12.reuse, R3.reuse, 0x2 ;  /* 0x000000030c087211 */ /* 0x0c2fe200078a10ff */
[----:B---3--:R-:W-:Y:S01]  /*93d0*/  VIADD R11, R12, UR6 ;  /* 0x000000060c0b7c36 */ /* 0x008fe20008000000 */
[----:B------:R-:W-:Y:S01]  /*93e0*/  ISETP.LT.AND P2, PT, R13, UR15, !P1 ;  /* 0x0000000f0d007c0c */ /* 0x000fe2000cf41270 */
[----:B------:R-:W-:Y:S01]  /*93f0*/  VIADD R10, R0, 0x3d ;  /* 0x0000003d000a7836 */ /* 0x000fe20000000000 */
[-C--:B------:R-:W-:Y:S01]  /*9400*/  LEA.HI.X.SX32 R9, R12, R2.reuse, 0x2, P5 ;  /* 0x000000020c097211 */ /* 0x080fe200028f16ff */
[----:B------:R-:W-:Y:S01]  /*9410*/  VIADD R13, R11, UR6 ;  /* 0x000000060b0d7c36 */ /* 0x000fe20008000000 */
[----:B------:R1:W-:Y:S02]  /*9420*/  @P3 STG.E desc[UR16][R6.64], R61 ;  /* 0x0000003d06003986 */ /* 0x0003e4000c101910 */
[----:B------:R-:W-:Y:S01]  /*9430*/  ISETP.LT.AND P3, PT, R10, UR15, !P1 ;  /* 0x0000000f0a007c0c */ /* 0x000fe2000cf61270 */
[----:B------:R-:W-:Y:S01]  /*9440*/  VIADD R14, R13, UR6 ;  /* 0x000000060d0e7c36 */ /* 0x000fe20008000000 */
[-C--:B------:R-:W-:Y:S01]  /*9450*/  LEA R10, P5, R11, R3.reuse, 0x2 ;  /* 0x000000030b0a7211 */ /* 0x080fe200078a10ff */
[----:B------:R3:W-:Y:S01]  /*9460*/  @P4 STG.E desc[UR16][R8.64], R62 ;  /* 0x0000003e08004986 */ /* 0x0007e2000c101910 */
[----:B----4-:R-:W-:Y:S01]  /*9470*/  LEA R4, P4, R13, R3, 0x2 ;  /* 0x000000030d047211 */ /* 0x010fe200078810ff */
[----:B------:R-:W-:Y:S01]  /*9480*/  VIADD R15, R14, UR6 ;  /* 0x000000060e0f7c36 */ /* 0x000fe20008000000 */
[----:B------:R-:W-:-:S02]  /*9490*/  LEA.HI.X.SX32 R11, R11, R2, 0x2, P5 ;  /* 0x000000020b0b7211 */ /* 0x000fc400028f16ff */
[-C--:B------:R-:W-:Y:S01]  /*94a0*/  LEA R12, P5, R14, R3.reuse, 0x2 ;  /* 0x000000030e0c7211 */ /* 0x080fe200078a10ff */
[----:B-1----:R-:W-:Y:S01]  /*94b0*/  VIADD R7, R0, 0x3f ;  /* 0x0000003f00077836 */ /* 0x002fe20000000000 */
[-C--:B------:R-:W-:Y:S01]  /*94c0*/  LEA.HI.X.SX32 R5, R13, R2.reuse, 0x2, P4 ;  /* 0x000000020d057211 */ /* 0x080fe200020f16ff */
[C---:B------:R-:W-:Y:S01]  /*94d0*/  VIADD R0, R15.reuse, UR6 ;  /* 0x000000060f007c36 */ /* 0x040fe20008000000 */
[----:B------:R-:W-:Y:S01]  /*94e0*/  LEA.HI.X.SX32 R13, R14, R2, 0x2, P5 ;  /* 0x000000020e0d7211 */ /* 0x000fe200028f16ff */
[----:B------:R1:W-:Y:S01]  /*94f0*/  @P0 STG.E desc[UR16][R10.64], R63 ;  /* 0x0000003f0a000986 */ /* 0x0003e2000c101910 */
[----:B------:R-:W-:Y:S02]  /*9500*/  LEA R6, P5, R15, R3, 0x2 ;  /* 0x000000030f067211 */ /* 0x000fe400078a10ff */
[----:B------:R-:W-:Y:S01]  /*9510*/  ISETP.LT.AND P4, PT, R16, UR15, !P1 ;  /* 0x0000000f10007c0c */ /* 0x000fe2000cf81270 */
[----:B------:R1:W-:Y:S01]  /*9520*/  @P2 STG.E desc[UR16][R4.64], R64 ;  /* 0x0000004004002986 */ /* 0x0003e2000c101910 */
[----:B------:R-:W-:-:S02]  /*9530*/  ISETP.LT.AND P1, PT, R7, UR15, !P1 ;  /* 0x0000000f07007c0c */ /* 0x000fc4000cf21270 */
[----:B------:R-:W-:Y:S01]  /*9540*/  LEA.HI.X.SX32 R7, R15, R2, 0x2, P5 ;  /* 0x000000020f077211 */ /* 0x000fe200028f16ff */
[----:B------:R1:W-:Y:S01]  /*9550*/  @P3 STG.E desc[UR16][R12.64], R65 ;  /* 0x000000410c003986 */ /* 0x0003e2000c101910 */
[----:B---3--:R-:W-:-:S04]  /*9560*/  LEA R8, P5, R0, R3, 0x2 ;  /* 0x0000000300087211 */ /* 0x008fc800078a10ff */
[----:B------:R-:W-:-:S03]  /*9570*/  LEA.HI.X.SX32 R9, R0, R2, 0x2, P5 ;  /* 0x0000000200097211 */ /* 0x000fc600028f16ff */
[----:B------:R1:W-:Y:S04]  /*9580*/  @P4 STG.E desc[UR16][R6.64], R66 ;  /* 0x0000004206004986 */ /* 0x0003e8000c101910 */
[----:B------:R1:W-:Y:S01]  /*9590*/  @P1 STG.E desc[UR16][R8.64], R67 ;  /* 0x0000004308001986 */ /* 0x0003e2000c101910 */
[----:B--2---:R-:W-:Y:S06]  /*95a0*/  BAR.SYNC.DEFER_BLOCKING 0x0 ;  /* 0x0000000000007b1d */ /* 0x004fec0000010000 */
[----:B------:R-:W-:Y:S05]  /*95b0*/  @P6 BRA `(.L_x_14) ;  /* 0x0000000000a06947 */ /* 0x000fea0003800000 */
[----:B------:R-:W2:Y:S01]  /*95c0*/  S2UR UR5, SR_CgaCtaId ;  /* 0x00000000000579c3 */ /* 0x000ea20000008800 */
[----:B------:R-:W-:Y:S01]  /*95d0*/  NOP ;  /* 0x0000000000007918 */ /* 0x000fe20000000000 */
[----:B------:R-:W-:Y:S01]  /*95e0*/  UMOV UR4, 0x50 ;  /* 0x0000005000047882 */ /* 0x000fe20000000000 */
[----:B------:R-:W-:Y:S02]  /*95f0*/  IMAD.U32 R0, RZ, RZ, UR18 ;  /* 0x00000012ff007e24 */ /* 0x000fe4000f8e00ff */
[----:B------:R-:W-:Y:S02]  /*9600*/  IMAD.MOV.U32 R3, RZ, RZ, 0xf ;  /* 0x0000000fff037424 */ /* 0x000fe400078e00ff */
[----:B-1----:R-:W-:Y:S01]  /*9610*/  IMAD.MOV.U32 R7, RZ, RZ, 0x1 ;  /* 0x00000001ff077424 */ /* 0x002fe200078e00ff */
[----:B------:R-:W-:-:S04]  /*9620*/  LOP3.LUT R0, R0, 0xffff, RZ, 0xc0, !PT ;  /* 0x0000ffff00007812 */ /* 0x000fc800078ec0ff */
[----:B------:R-:W-:-:S05]  /*9630*/  SHF.R.U32.HI R0, RZ, 0x5, R0 ;  /* 0x00000005ff007819 */ /* 0x000fca0000011600 */
[----:B------:R-:W-:Y:S01]  /*9640*/  VIADD R2, R0, 0x10 ;  /* 0x0000001000027836 */ /* 0x000fe20000000000 */
[----:B------:R-:W-:Y:S01]  /*9650*/  SHF.L.U32 R0, R3, R0, RZ ;  /* 0x0000000003007219 */ /* 0x000fe200000006ff */
[----:B--2---:R-:W-:-:S03]  /*9660*/  ULEA UR6, UR5, UR4, 0x18 ;  /* 0x0000000405067291 */ /* 0x004fc6000f8ec0ff */
[----:B------:R-:W-:-:S04]  /*9670*/  SHF.L.U32 R3, R7, R2, RZ ;  /* 0x0000000207037219 */ /* 0x000fc800000006ff */
[----:B------:R-:W-:Y:S02]  /*9680*/  LOP3.LUT R0, R3, R0, RZ, 0xfc, !PT ;  /* 0x0000000003007212 */ /* 0x000fe400078efcff */
[----:B------:R-:W1:Y:S02]  /*9690*/  LDS R5, [UR6] ;  /* 0x00000006ff057984 */ /* 0x000e640008000800 */
[C---:B------:R-:W-:Y:S02]  /*96a0*/  LOP3.LUT R2, R0.reuse, 0xffff, RZ, 0xc0, !PT ;  /* 0x0000ffff00027812 */ /* 0x040fe400078ec0ff */
[----:B-1----:R-:W-:-:S04]  /*96b0*/  LOP3.LUT R3, R0, 0xffff, R5, 0x80, !PT ;  /* 0x0000ffff00037812 */ /* 0x002fc800078e8005 */
[----:B------:R-:W-:-:S13]  /*96c0*/  ISETP.NE.AND P0, PT, R3, R2, PT ;  /* 0x000000020300720c */ /* 0x000fda0003f05270 */
[----:B------:R-:W-:Y:S05]  /*96d0*/  @P0 BRA `(.L_x_15) ;  /* 0x0000000000500947 */ /* 0x000fea0003800000 */
[----:B------:R-:W-:Y:S02]  /*96e0*/  SHF.R.U32.HI R5, RZ, 0x10, R5 ;  /* 0x00000010ff057819 */ /* 0x000fe40000011605 */
[----:B------:R-:W-:-:S04]  /*96f0*/  SHF.R.U32.HI R2, RZ, 0x10, R0 ;  /* 0x00000010ff027819 */ /* 0x000fc80000011600 */
[----:B------:R-:W-:-:S04]  /*9700*/  LOP3.LUT R5, R5, R2, RZ, 0xc0, !PT ;  /* 0x0000000205057212 */ /* 0x000fc800078ec0ff */
[----:B------:R-:W-:-:S13]  /*9710*/  ISETP.NE.AND P0, PT, R5, R2, PT ;  /* 0x000000020500720c */ /* 0x000fda0003f05270 */
[----:B------:R-:W-:Y:S05]  /*9720*/  @P0 BRA `(.L_x_16) ;  /* 0x0000000000300947 */ /* 0x000fea0003800000 */
[----:B------:R-:W-:Y:S01]  /*9730*/  R2UR UR4, R0 ;  /* 0x00000000000472ca */ /* 0x000fe200000e0000 */
[----:B------:R-:W-:Y:S01]  /*9740*/  VOTEU.ANY UR5, UPT, PT ;  /* 0x0000000000057886 */ /* 0x000fe200038e0100 */
[----:B------:R-:W1:Y:S01]  /*9750*/  S2R R0, SR_LANEID ;  /* 0x0000000000007919 */ /* 0x000e620000000000 */
[----:B------:R-:W-:-:S10]  /*9760*/  UFLO.U32 UR5, UR5 ;  /* 0x00000005000572bd */ /* 0x000fd400080e0000 */
[----:B------:R-:W-:-:S06]  /*9770*/  ULOP3.LUT UR4, URZ, UR4, URZ, 0x33, !UPT ;  /* 0x00000004ff047292 */ /* 0x000fcc000f8e33ff */
[----:B------:R-:W-:-:S04]  /*9780*/  IMAD.U32 R2, RZ, RZ, UR4 ;  /* 0x00000004ff027e24 */ /* 0x000fc8000f8e00ff */
[----:B------:R-:W2:Y:S02]  /*9790*/  REDUX UR7, R2 ;  /* 0x00000000020773c4 */ /* 0x000ea40000000000 */
[----:B------:R3:W-:Y:S01]  /*97a0*/  UTCATOMSWS.AND URZ, UR4 ;  /* 0x0000000400ff79e3 */ /* 0x0007e20008000000 */
[----:B-1----:R-:W-:Y:S01]  /*97b0*/  ISETP.EQ.U32.AND P0, PT, R0, UR5, PT ;  /* 0x0000000500007c0c */ /* 0x002fe2000bf02070 */
[----:B--2---:R-:W-:-:S12]  /*97c0*/  IMAD.U32 R0, RZ, RZ, UR7 ;  /* 0x00000007ff007e24 */ /* 0x004fd8000f8e00ff */
[----:B------:R3:W-:Y:S01]  /*97d0*/  @P0 ATOMS.AND RZ, [UR6], R0 ;  /* 0x00000000ffff098c */ /* 0x0007e2000a800006 */
[----:B------:R-:W-:Y:S05]  /*97e0*/  BRA `(.L_x_14) ;  /* 0x0000000000147947 */ /* 0x000fea0003800000 */
.L_x_16:
[----:B------:R-:W-:-:S07]  /*97f0*/  MOV R2, 0x9810 ;  /* 0x0000981000027802 */ /* 0x000fce0000000f00 */
[----:B------:R-:W-:Y:S05]  /*9800*/  CALL.REL.NOINC `($__internal_0_$__cuda_sm10x_tcgen05_guardrail_trap_col_being_dealloced_not_returned_by_alloc) ;  /* 0x00000000002c7944 */ /* 0x000fea0003c00000 */
[----:B------:R-:W-:Y:S05]  /*9810*/  BRA `(.L_x_14) ;  /* 0x0000000000087947 */ /* 0x000fea0003800000 */
.L_x_15:
[----:B------:R-:W-:-:S07]  /*9820*/  MOV R2, 0x9840 ;  /* 0x0000984000027802 */ /* 0x000fce0000000f00 */
[----:B------:R-:W-:Y:S05]  /*9830*/  CALL.REL.NOINC `($__internal_2_$__cuda_sm10x_tcgen05_guardrail_trap_unallocated_columns_being_dealloced) ;  /* 0x0000000000387944 */ /* 0x000fea0003c00000 */
.L_x_14:
[----:B------:R-:W-:Y:S01]  /*9840*/  NOP ;  /* 0x0000000000007918 */ /* 0x000fe20000000000 */
[----:B---3--:R-:W-:Y:S05]  /*9850*/  EXIT ;  /* 0x000000000000794d */ /* 0x008fea0003800000 */
.L_x_9:
[----:B------:R-:W1:Y:S02]  /*9860*/  SYNCS.PHASECHK.TRANS64.TRYWAIT P1, [UR8], R4 ;  /* 0x00000004ff0075a7 */ /* 0x000e640008021108 */
[----:B-1----:R-:W-:Y:S05]  /*9870*/  @!P1 BRA `(.L_x_9) ;  /* 0xfffffffc00f89947 */ /* 0x002fea000383ffff */
[----:B------:R-:W-:Y:S05]  /*9880*/  BRA `(.L_x_17) ;  /* 0xffffffcc006c7947 */ /* 0x000fea000383ffff */
.L_x_13:
[----:B------:R-:W1:Y:S02]  /*9890*/  SYNCS.PHASECHK.TRANS64.TRYWAIT P5, [UR8], R8 ;  /* 0x00000008ff0075a7 */ /* 0x000e6400080a1108 */
[----:B-1----:R-:W-:Y:S05]  /*98a0*/  @!P5 BRA `(.L_x_13) ;  /* 0xfffffffc00f8d947 */ /* 0x002fea000383ffff */
[----:B------:R-:W-:Y:S05]  /*98b0*/  BRA `(.L_x_12) ;  /* 0xffffffe4003c7947 */ /* 0x000fea000383ffff */
        .weak           $__internal_0_$__cuda_sm10x_tcgen05_guardrail_trap_col_being_dealloced_not_returned_by_alloc
        .type           $__internal_0_$__cuda_sm10x_tcgen05_guardrail_trap_col_being_dealloced_not_returned_by_alloc,@function
        .size           $__internal_0_$__cuda_sm10x_tcgen05_guardrail_trap_col_being_dealloced_not_returned_by_alloc,($__internal_1_$__cuda_sm10x_tcgen05_guardrail_trap_phase_invalid_during_alloc - $__internal_0_$__cuda_sm10x_tcgen05_guardrail_trap_col_being_dealloced_not_returned_by_alloc)
$__internal_0_$__cuda_sm10x_tcgen05_guardrail_trap_col_being_dealloced_not_returned_by_alloc:
[----:B------:R-:W-:Y:S05]  /*98c0*/  BPT.TRAP 0x1 ;  /* 0x000000040000795c */ /* 0x000fea0000300000 */
[----:B------:R-:W-:-:S04]  /*98d0*/  IMAD.MOV.U32 R3, RZ, RZ, 0x0 ;  /* 0x00000000ff037424 */ /* 0x000fc800078e00ff */
[----:B------:R-:W-:Y:S05]  /*98e0*/  RET.REL.NODEC R2 `(matmul_kernel) ;  /* 0xffffff6402c47950 */ /* 0x000fea0003c3ffff */
        .weak           $__internal_1_$__cuda_sm10x_tcgen05_guardrail_trap_phase_invalid_during_alloc
        .type           $__internal_1_$__cuda_sm10x_tcgen05_guardrail_trap_phase_invalid_during_alloc,@function
        .size           $__internal_1_$__cuda_sm10x_tcgen05_guardrail_trap_phase_invalid_during_alloc,($__internal_2_$__cuda_sm10x_tcgen05_guardrail_trap_unallocated_columns_being_dealloced - $__internal_1_$__cuda_sm10x_tcgen05_guardrail_trap_phase_invalid_during_alloc)
$__internal_1_$__cuda_sm10x_tcgen05_guardrail_trap_phase_invalid_during_alloc:
[----:B------:R-:W-:Y:S05]  /*98f0*/  BPT.TRAP 0x1 ;  /* 0x000000040000795c */ /* 0x000fea0000300000 */
[----:B------:R-:W-:-:S04]  /*9900*/  IMAD.MOV.U32 R3, RZ, RZ, 0x0 ;  /* 0x00000000ff037424 */ /* 0x000fc800078e00ff */
[----:B------:R-:W-:Y:S05]  /*9910*/  RET.REL.NODEC R2 `(matmul_kernel) ;  /* 0xffffff6402b87950 */ /* 0x000fea0003c3ffff */
        .weak           $__internal_2_$__cuda_sm10x_tcgen05_guardrail_trap_unallocated_columns_being_dealloced
        .type           $__internal_2_$__cuda_sm10x_tcgen05_guardrail_trap_unallocated_columns_being_dealloced,@function
        .size           $__internal_2_$__cuda_sm10x_tcgen05_guardrail_trap_unallocated_columns_being_dealloced,(.L_x_21 - $__internal_2_$__cuda_sm10x_tcgen05_guardrail_trap_unallocated_columns_being_dealloced)
$__internal_2_$__cuda_sm10x_tcgen05_guardrail_trap_unallocated_columns_being_dealloced:
[----:B------:R-:W-:Y:S05]  /*9920*/  BPT.TRAP 0x1 ;  /* 0x000000040000795c */ /* 0x000fea0000300000 */
[----:B------:R-:W-:-:S04]  /*9930*/  IMAD.MOV.U32 R3, RZ, RZ, 0x0 ;  /* 0x00000000ff037424 */ /* 0x000fc800078e00ff */
[----:B------:R-:W-:Y:S05]  /*9940*/  RET.REL.NODEC R2 `(matmul_kernel) ;  /* 0xffffff6402ac7950 */ /* 0x000fea0003c3ffff */
.L_x_18:
[----:B------:R-:W-:-:S00]  /*9950*/  BRA `(.L_x_18) ;  /* 0xfffffffc00fc7947 */ /* 0x000fc0000383ffff */
[----:B------:R-:W-:-:S00]  /*9960*/  NOP ;  /* 0x0000000000007918 */ /* 0x000fc00000000000 */
        /* <DEDUP_REMOVED lines=9> */
.L_x_21:


//--------------------- .nv.shared.matmul_kernel  --------------------------
	.section	.nv.shared.matmul_kernel,"aw",@nobits
	.sectionflags	@""
	.align	16
	.zero		1024


//--------------------- .nv.shared.reserved.0     --------------------------
	.section	.nv.shared.reserved.0,"aw",@nobits
	.align	8
	.weak		__nv_reservedSMEM_offset_0_alias
	.size		__nv_reservedSMEM_offset_0_alias, 0, 64
	.other		__nv_reservedSMEM_offset_0_alias,@"STO_CUDA_RESERVED_SHARED STV_DEFAULT"
__nv_reservedSMEM_offset_0_alias:
	.zero		0
.nv.shared.reserved.0:
	.zero		64
	.weak		__nv_reservedSMEM_allocation_phase
	.type		__nv_reservedSMEM_allocation_phase,@object
	.size		__nv_reservedSMEM_allocation_phase,(.L_0 - __nv_reservedSMEM_allocation_phase)
__nv_reservedSMEM_allocation_phase:
	.zero		1
.L_0:
	.zero		7
	.weak		__nv_reservedSMEM_devtool_atexit_pc
	.type		__nv_reservedSMEM_devtool_atexit_pc,@object
	.size		__nv_reservedSMEM_devtool_atexit_pc,(__nv_reservedSMEM_allocation_mask - __nv_reservedSMEM_devtool_atexit_pc)
__nv_reservedSMEM_devtool_atexit_pc:
	.zero		8
	.weak		__nv_reservedSMEM_allocation_mask
	.type		__nv_reservedSMEM_allocation_mask,@object
	.size		__nv_reservedSMEM_allocation_mask,(.L_2 - __nv_reservedSMEM_allocation_mask)
__nv_reservedSMEM_allocation_mask:
	.zero		4
.L_2:


//--------------------- .nv.constant0.matmul_kernel --------------------------
	.section	.nv.constant0.matmul_kernel,"a",@progbits
	.sectionflags	@""
	.align	4
.nv.constant0.matmul_kernel:
	.zero		976


//--------------------- SYMBOLS --------------------------

	.type		.nv.reservedSmem.offset0,@object
	.size		.nv.reservedSmem.offset0,0x4
	.type		.nv.reservedSmem.cap,@object
	.size		.nv.reservedSmem.cap,0x4
